// auto-generated by cutlass_sweep.gemm — config: {"arch": "sm_100", "cluster_m": 4, "cluster_n": 2, "dtype": "fp16", "dtype_b": "fp16", "layout": "nt", "stages": 0, "tile_k": 32, "tile_m": 128, "tile_n": 64}
#include "cutlass/cutlass.h"
#include "cutlass/gemm/collective/collective_builder.hpp"
#include "cutlass/gemm/device/gemm_universal_adapter.h"
#include "cutlass/gemm/kernel/gemm_universal.hpp"
#include "cutlass/epilogue/collective/collective_builder.hpp"

using ElemA = cutlass::half_t;
using ElemB = cutlass::half_t;
using ElemCD = cutlass::half_t;
using Acc  = float;
using TileShape    = cute::Shape<cute::_128, cute::_64, cute::_32>;
using ClusterShape = cute::Shape<cute::_4, cute::_2, cute::_1>;

using CollectiveEpilogue = typename cutlass::epilogue::collective::CollectiveBuilder<
    cutlass::arch::Sm100, cutlass::arch::OpClassTensorOp,
    TileShape, ClusterShape,
    cutlass::epilogue::collective::EpilogueTileAuto,
    Acc, Acc,
    ElemCD, cutlass::layout::RowMajor, 128 / cutlass::sizeof_bits<ElemCD>::value,
    ElemCD, cutlass::layout::RowMajor, 128 / cutlass::sizeof_bits<ElemCD>::value,
    cutlass::epilogue::collective::EpilogueScheduleAuto
  >::CollectiveOp;

using CollectiveMainloop = typename cutlass::gemm::collective::CollectiveBuilder<
    cutlass::arch::Sm100, cutlass::arch::OpClassTensorOp,
    ElemA, cutlass::layout::RowMajor, 128 / cutlass::sizeof_bits<ElemA>::value,
    ElemB, cutlass::layout::ColumnMajor, 128 / cutlass::sizeof_bits<ElemB>::value,
    Acc,
    TileShape, ClusterShape,
    cutlass::gemm::collective::StageCountAutoCarveout<static_cast<int>(sizeof(typename CollectiveEpilogue::SharedStorage))>,
    cutlass::gemm::collective::KernelScheduleAuto
  >::CollectiveOp;

using GemmKernel = cutlass::gemm::kernel::GemmUniversal<
    cute::Shape<int,int,int,int>,
    CollectiveMainloop,
    CollectiveEpilogue
>;
using Gemm = cutlass::gemm::device::GemmUniversalAdapter<GemmKernel>;

// Force the device kernel symbol into the cubin without needing a host main.
auto* _anchor = &cutlass::device_kernel<GemmKernel>;


// ===== COMPILED SASS (sm_100a) =====

	.target	sm_100a

	.elftype	@"ET_EXEC"


//--------------------- .note.nv.tkinfo           --------------------------
	.section	.note.nv.tkinfo,"",@"SHT_NOTE"
	.sectionflags	@"SHF_NOTE_NV_TKINFO"
	.tkinfo
        /*0018*/ 	.word	0x00000002
        /*0030*/ 	.string	""
        /*0030*/ 	.string	"ptxas"
        /*0030*/ 	.string	"Cuda compilation tools, release 13.0, V13.0.88"
        /*0030*/ 	.string	"Build cuda_13.0.r13.0/compiler.36424714_0"
        /*0030*/ 	.string	"-arch sm_100a -m 64 "



//--------------------- .note.nv.cuinfo           --------------------------
	.section	.note.nv.cuinfo,"",@"SHT_NOTE"
	.sectionflags	@"SHF_NOTE_NV_CUINFO"
        /*0018*/ 	.short	0x0002
        /*001a*/ 	.short	0x0064
        /*001c*/ 	.short	0x0082
	.zero		2


//--------------------- .nv.info                  --------------------------
	.section	.nv.info,"",@"SHT_CUDA_INFO"
	.align	4


	//----- nvinfo : EIATTR_REGCOUNT
	.align		4
        /*0000*/ 	.byte	0x04, 0x2f
        /*0002*/ 	.short	(.L_19 - .L_18)
	.align		4
.L_18:
        /*0004*/ 	.word	index@(_ZN7cutlass13device_kernelINS_4gemm6kernel13GemmUniversalIN4cute5tupleIJiiiiEEENS1_10collective13CollectiveMmaINS1_35MainloopSm100TmaUmmaWarpSpecializedILi35ELi2ELi4ENS5_IJNS4_1CILi4EEENSA_ILi2EEENSA_ILi1EEEEEEEENS5_IJNSA_ILi128EEENSA_ILi64EEENSA_ILi32EEEEEENS_6half_tENS5_IJlSD_lEEESK_SL_NS4_8TiledMMAINS4_8MMA_AtomIJNS4_26SM100_MMA_F16BF16_2x1SM_SSISK_SK_fLi128ELi64ELNS4_4UMMA5MajorE0ELSQ_0ELNSP_7ScaleInE0ELSR_0EEEEEENS4_6LayoutINS5_IJSD_SD_SD_EEENS5_IJNSA_ILi0EEESW_SW_EEEEENS5_IJNS4_10UnderscoreESZ_SZ_EEEEENS4_28SM100_TMA_2SM_LOAD_MULTICASTENS4_14ComposedLayoutINS4_7SwizzleILi2ELi4ELi3EEENS4_18smem_ptr_flag_bitsILi16EEENSU_INS5_IJNSA_ILi8EEESI_EEENS5_IJSI_SD_EEEEEEEvNS4_8identityES12_S1C_vS1D_EENS_8epilogue10collective18CollectiveEpilogueINS1F_23Sm100TmaWarpSpecializedILi3ELi2ELi16ELb1ELb0EEEJNS5_IJSH_SH_SI_EEENS5_IJNSU_ISH_SD_EENSU_INS5_IJNSA_ILi16EEESC_EEENS5_IJSD_SI_EEEEEEEESK_SL_SK_SL_NS1F_6fusion15FusionCallbacksIS1J_NS1R_17LinearCombinationISK_fSK_fLNS_15FloatRoundStyleE2EEES1K_S1Q_JEEENS4_5SM1004TMEM4LOAD26SM100_TMEM_LOAD_32dp32b16xENS4_13SM90_TMA_LOADENS13_INS14_ILi1ELi4ELi3EEES17_NSU_INS5_IJS18_S1M_EEENS5_IJS1M_SD_EEEEEEENS4_39AutoVectorizingCopyWithAssumedAlignmentILi128EEENS4_14SM90_TMA_STOREES26_S28_S28_EEEvvEEEEvNT_6ParamsE)
        /*0008*/ 	.word	0x00000048


	//----- nvinfo : EIATTR_FRAME_SIZE
	.align		4
.L_19:
        /*000c*/ 	.byte	0x04, 0x11
        /*000e*/ 	.short	(.L_21 - .L_20)
	.align		4
.L_20:
        /*0010*/ 	.word	index@($__internal_2_$__cuda_sm10x_tcgen05_guardrail_trap_unallocated_columns_being_dealloced)
        /*0014*/ 	.word	0x00000000


	//----- nvinfo : EIATTR_FRAME_SIZE
	.align		4
.L_21:
        /*0018*/ 	.byte	0x04, 0x11
        /*001a*/ 	.short	(.L_23 - .L_22)
	.align		4
.L_22:
        /*001c*/ 	.word	index@($__internal_1_$__cuda_sm10x_tcgen05_guardrail_trap_phase_invalid_during_alloc)
        /*0020*/ 	.word	0x00000000


	//----- nvinfo : EIATTR_FRAME_SIZE
	.align		4
.L_23:
        /*0024*/ 	.byte	0x04, 0x11
        /*0026*/ 	.short	(.L_25 - .L_24)
	.align		4
.L_24:
        /*0028*/ 	.word	index@($__internal_0_$__cuda_sm10x_tcgen05_guardrail_trap_col_being_dealloced_not_returned_by_alloc)
        /*002c*/ 	.word	0x00000000


	//----- nvinfo : EIATTR_FRAME_SIZE
	.align		4
.L_25:
        /*0030*/ 	.byte	0x04, 0x11
        /*0032*/ 	.short	(.L_27 - .L_26)
	.align		4
.L_26:
        /*0034*/ 	.word	index@(_ZN7cutlass13device_kernelINS_4gemm6kernel13GemmUniversalIN4cute5tupleIJiiiiEEENS1_10collective13CollectiveMmaINS1_35MainloopSm100TmaUmmaWarpSpecializedILi35ELi2ELi4ENS5_IJNS4_1CILi4EEENSA_ILi2EEENSA_ILi1EEEEEEEENS5_IJNSA_ILi128EEENSA_ILi64EEENSA_ILi32EEEEEENS_6half_tENS5_IJlSD_lEEESK_SL_NS4_8TiledMMAINS4_8MMA_AtomIJNS4_26SM100_MMA_F16BF16_2x1SM_SSISK_SK_fLi128ELi64ELNS4_4UMMA5MajorE0ELSQ_0ELNSP_7ScaleInE0ELSR_0EEEEEENS4_6LayoutINS5_IJSD_SD_SD_EEENS5_IJNSA_ILi0EEESW_SW_EEEEENS5_IJNS4_10UnderscoreESZ_SZ_EEEEENS4_28SM100_TMA_2SM_LOAD_MULTICASTENS4_14ComposedLayoutINS4_7SwizzleILi2ELi4ELi3EEENS4_18smem_ptr_flag_bitsILi16EEENSU_INS5_IJNSA_ILi8EEESI_EEENS5_IJSI_SD_EEEEEEEvNS4_8identityES12_S1C_vS1D_EENS_8epilogue10collective18CollectiveEpilogueINS1F_23Sm100TmaWarpSpecializedILi3ELi2ELi16ELb1ELb0EEEJNS5_IJSH_SH_SI_EEENS5_IJNSU_ISH_SD_EENSU_INS5_IJNSA_ILi16EEESC_EEENS5_IJSD_SI_EEEEEEEESK_SL_SK_SL_NS1F_6fusion15FusionCallbacksIS1J_NS1R_17LinearCombinationISK_fSK_fLNS_15FloatRoundStyleE2EEES1K_S1Q_JEEENS4_5SM1004TMEM4LOAD26SM100_TMEM_LOAD_32dp32b16xENS4_13SM90_TMA_LOADENS13_INS14_ILi1ELi4ELi3EEES17_NSU_INS5_IJS18_S1M_EEENS5_IJS1M_SD_EEEEEEENS4_39AutoVectorizingCopyWithAssumedAlignmentILi128EEENS4_14SM90_TMA_STOREES26_S28_S28_EEEvvEEEEvNT_6ParamsE)
        /*0038*/ 	.word	0x00000000


	//----- nvinfo : EIATTR_MIN_STACK_SIZE
	.align		4
.L_27:
        /*003c*/ 	.byte	0x04, 0x12
        /*003e*/ 	.short	(.L_29 - .L_28)
	.align		4
.L_28:
        /*0040*/ 	.word	index@(_ZN7cutlass13device_kernelINS_4gemm6kernel13GemmUniversalIN4cute5tupleIJiiiiEEENS1_10collective13CollectiveMmaINS1_35MainloopSm100TmaUmmaWarpSpecializedILi35ELi2ELi4ENS5_IJNS4_1CILi4EEENSA_ILi2EEENSA_ILi1EEEEEEEENS5_IJNSA_ILi128EEENSA_ILi64EEENSA_ILi32EEEEEENS_6half_tENS5_IJlSD_lEEESK_SL_NS4_8TiledMMAINS4_8MMA_AtomIJNS4_26SM100_MMA_F16BF16_2x1SM_SSISK_SK_fLi128ELi64ELNS4_4UMMA5MajorE0ELSQ_0ELNSP_7ScaleInE0ELSR_0EEEEEENS4_6LayoutINS5_IJSD_SD_SD_EEENS5_IJNSA_ILi0EEESW_SW_EEEEENS5_IJNS4_10UnderscoreESZ_SZ_EEEEENS4_28SM100_TMA_2SM_LOAD_MULTICASTENS4_14ComposedLayoutINS4_7SwizzleILi2ELi4ELi3EEENS4_18smem_ptr_flag_bitsILi16EEENSU_INS5_IJNSA_ILi8EEESI_EEENS5_IJSI_SD_EEEEEEEvNS4_8identityES12_S1C_vS1D_EENS_8epilogue10collective18CollectiveEpilogueINS1F_23Sm100TmaWarpSpecializedILi3ELi2ELi16ELb1ELb0EEEJNS5_IJSH_SH_SI_EEENS5_IJNSU_ISH_SD_EENSU_INS5_IJNSA_ILi16EEESC_EEENS5_IJSD_SI_EEEEEEEESK_SL_SK_SL_NS1F_6fusion15FusionCallbacksIS1J_NS1R_17LinearCombinationISK_fSK_fLNS_15FloatRoundStyleE2EEES1K_S1Q_JEEENS4_5SM1004TMEM4LOAD26SM100_TMEM_LOAD_32dp32b16xENS4_13SM90_TMA_LOADENS13_INS14_ILi1ELi4ELi3EEES17_NSU_INS5_IJS18_S1M_EEENS5_IJS1M_SD_EEEEEEENS4_39AutoVectorizingCopyWithAssumedAlignmentILi128EEENS4_14SM90_TMA_STOREES26_S28_S28_EEEvvEEEEvNT_6ParamsE)
        /*0044*/ 	.word	0x00000000
.L_29:


//--------------------- .nv.compat                --------------------------
	.section	.nv.compat,"",@"SHT_CUDA_COMPAT_INFO"
	.align	4
        /*0000*/ 	.byte	0x02, 0x09, 0x01, 0x00, 0x02, 0x02, 0x02, 0x00, 0x02, 0x05, 0x05, 0x00, 0x03, 0x07, 0x01, 0x01
        /*0010*/ 	.byte	0x02, 0x03, 0x01, 0x00, 0x02, 0x06, 0x01, 0x00, 0x04, 0x0b, 0x08, 0x00, 0x09, 0x00, 0x00, 0x00
        /*0020*/ 	.byte	0x00, 0x00, 0x00, 0x00


//--------------------- .nv.info._ZN7cutlass13device_kernelINS_4gemm6kernel13GemmUniversalIN4cute5tupleIJiiiiEEENS1_10collective13CollectiveMmaINS1_35MainloopSm100TmaUmmaWarpSpecializedILi35ELi2ELi4ENS5_IJNS4_1CILi4EEENSA_ILi2EEENSA_ILi1EEEEEEEENS5_IJNSA_ILi128EEENSA_ILi64EEENSA_ILi32EEEEEENS_6half_tENS5_IJlSD_lEEESK_SL_NS4_8TiledMMAINS4_8MMA_AtomIJNS4_26SM100_MMA_F16BF16_2x1SM_SSISK_SK_fLi128ELi64ELNS4_4UMMA5MajorE0ELSQ_0ELNSP_7ScaleInE0ELSR_0EEEEEENS4_6LayoutINS5_IJSD_SD_SD_EEENS5_IJNSA_ILi0EEESW_SW_EEEEENS5_IJNS4_10UnderscoreESZ_SZ_EEEEENS4_28SM100_TMA_2SM_LOAD_MULTICASTENS4_14ComposedLayoutINS4_7SwizzleILi2ELi4ELi3EEENS4_18smem_ptr_flag_bitsILi16EEENSU_INS5_IJNSA_ILi8EEESI_EEENS5_IJSI_SD_EEEEEEEvNS4_8identityES12_S1C_vS1D_EENS_8epilogue10collective18CollectiveEpilogueINS1F_23Sm100TmaWarpSpecializedILi3ELi2ELi16ELb1ELb0EEEJNS5_IJSH_SH_SI_EEENS5_IJNSU_ISH_SD_EENSU_INS5_IJNSA_ILi16EEESC_EEENS5_IJSD_SI_EEEEEEEESK_SL_SK_SL_NS1F_6fusion15FusionCallbacksIS1J_NS1R_17LinearCombinationISK_fSK_fLNS_15FloatRoundStyleE2EEES1K_S1Q_JEEENS4_5SM1004TMEM4LOAD26SM100_TMEM_LOAD_32dp32b16xENS4_13SM90_TMA_LOADENS13_INS14_ILi1ELi4ELi3EEES17_NSU_INS5_IJS18_S1M_EEENS5_IJS1M_SD_EEEEEEENS4_39AutoVectorizingCopyWithAssumedAlignmentILi128EEENS4_14SM90_TMA_STOREES26_S28_S28_EEEvvEEEEvNT_6ParamsE --------------------------
	.section	.nv.info._ZN7cutlass13device_kernelINS_4gemm6kernel13GemmUniversalIN4cute5tupleIJiiiiEEENS1_10collective13CollectiveMmaINS1_35MainloopSm100TmaUmmaWarpSpecializedILi35ELi2ELi4ENS5_IJNS4_1CILi4EEENSA_ILi2EEENSA_ILi1EEEEEEEENS5_IJNSA_ILi128EEENSA_ILi64EEENSA_ILi32EEEEEENS_6half_tENS5_IJlSD_lEEESK_SL_NS4_8TiledMMAINS4_8MMA_AtomIJNS4_26SM100_MMA_F16BF16_2x1SM_SSISK_SK_fLi128ELi64ELNS4_4UMMA5MajorE0ELSQ_0ELNSP_7ScaleInE0ELSR_0EEEEEENS4_6LayoutINS5_IJSD_SD_SD_EEENS5_IJNSA_ILi0EEESW_SW_EEEEENS5_IJNS4_10UnderscoreESZ_SZ_EEEEENS4_28SM100_TMA_2SM_LOAD_MULTICASTENS4_14ComposedLayoutINS4_7SwizzleILi2ELi4ELi3EEENS4_18smem_ptr_flag_bitsILi16EEENSU_INS5_IJNSA_ILi8EEESI_EEENS5_IJSI_SD_EEEEEEEvNS4_8identityES12_S1C_vS1D_EENS_8epilogue10collective18CollectiveEpilogueINS1F_23Sm100TmaWarpSpecializedILi3ELi2ELi16ELb1ELb0EEEJNS5_IJSH_SH_SI_EEENS5_IJNSU_ISH_SD_EENSU_INS5_IJNSA_ILi16EEESC_EEENS5_IJSD_SI_EEEEEEEESK_SL_SK_SL_NS1F_6fusion15FusionCallbacksIS1J_NS1R_17LinearCombinationISK_fSK_fLNS_15FloatRoundStyleE2EEES1K_S1Q_JEEENS4_5SM1004TMEM4LOAD26SM100_TMEM_LOAD_32dp32b16xENS4_13SM90_TMA_LOADENS13_INS14_ILi1ELi4ELi3EEES17_NSU_INS5_IJS18_S1M_EEENS5_IJS1M_SD_EEEEEEENS4_39AutoVectorizingCopyWithAssumedAlignmentILi128EEENS4_14SM90_TMA_STOREES26_S28_S28_EEEvvEEEEvNT_6ParamsE,"",@"SHT_CUDA_INFO"
	.sectionflags	@""
	.align	4


	//----- nvinfo : EIATTR_CUDA_API_VERSION
	.align		4
        /*0000*/ 	.byte	0x04, 0x37
        /*0002*/ 	.short	(.L_31 - .L_30)
.L_30:
        /*0004*/ 	.word	0x00000082


	//----- nvinfo : EIATTR_KPARAM_INFO
	.align		4
.L_31:
        /*0008*/ 	.byte	0x04, 0x17
        /*000a*/ 	.short	(.L_33 - .L_32)
.L_32:
        /*000c*/ 	.word	0x00000000
        /*0010*/ 	.short	0x0000
        /*0012*/ 	.short	0x0000
        /*0014*/ 	.byte	0x00, 0xf0, 0x01, 0x20


	//----- nvinfo : EIATTR_AT_ENTRY_FRAGMENTS
	.align		4
.L_33:
        /*0018*/ 	.byte	0x04, 0x4f
        /*001a*/ 	.short	(.L_35 - .L_34)


	//   ....[0]....
.L_34:
        /*001c*/ 	.word	0x00000007


	//----- nvinfo : EIATTR_RESERVED_SMEM_USED
	.align		4
.L_35:
        /*0020*/ 	.byte	0x01, 0x41
	.zero		2


	//----- nvinfo : EIATTR_SPARSE_MMA_MASK
	.align		4
        /*0024*/ 	.byte	0x03, 0x50
        /*0026*/ 	.short	0x0000


	//----- nvinfo : EIATTR_TCGEN05_2CTA_USED
	.align		4
        /*0028*/ 	.byte	0x01, 0x52
	.zero		2


	//----- nvinfo : EIATTR_MAXREG_COUNT
	.align		4
        /*002c*/ 	.byte	0x03, 0x1b
        /*002e*/ 	.short	0x00ff


	//----- nvinfo : EIATTR_NUM_BARRIERS
	.align		4
        /*0030*/ 	.byte	0x02, 0x4c
        /*0032*/ 	.byte	0x07
	.zero		1


	//----- nvinfo : EIATTR_EXTERNS
	.align		4
        /*0034*/ 	.byte	0x04, 0x0f
        /*0036*/ 	.short	(.L_37 - .L_36)


	//   ....[0]....
	.align		4
.L_36:
        /*0038*/ 	.word	index@(__assertfail)


	//----- nvinfo : EIATTR_MERCURY_ISA_VERSION
	.align		4
.L_37:
        /*003c*/ 	.byte	0x03, 0x5f
        /*003e*/ 	.short	0x0101


	//----- nvinfo : EIATTR_INT_WARP_WIDE_INSTR_OFFSETS
	.align		4
        /*0040*/ 	.byte	0x04, 0x31
        /*0042*/ 	.short	(.L_39 - .L_38)


	//   ....[0]....
.L_38:
        /*0044*/ 	.word	0x00001150


	//   ....[1]....
        /*0048*/ 	.word	0x000011f0


	//   ....[2]....
        /*004c*/ 	.word	0x00005920


	//   ....[3]....
        /*0050*/ 	.word	0x00005950


	//   ....[4]....
        /*0054*/ 	.word	0x00005970


	//   ....[5]....
        /*0058*/ 	.word	0x00006510


	//   ....[6]....
        /*005c*/ 	.word	0x000065d0


	//   ....[7]....
        /*0060*/ 	.word	0x00006640


	//   ....[8]....
        /*0064*/ 	.word	0x00006780


	//   ....[9]....
        /*0068*/ 	.word	0x00006890


	//   ....[10]....
        /*006c*/ 	.word	0x000068c0


	//----- nvinfo : EIATTR_COOP_GROUP_MASK_REGIDS
	.align		4
.L_39:
        /*0070*/ 	.byte	0x04, 0x29
        /*0072*/ 	.short	(.L_41 - .L_40)


	//   ....[0]....
.L_40:
        /*0074*/ 	.word	0xffffffff


	//   ....[1]....
        /*0078*/ 	.word	0xffffffff


	//   ....[2]....
        /*007c*/ 	.word	0xffffffff


	//   ....[3]....
        /*0080*/ 	.word	0xffffffff


	//   ....[4]....
        /*0084*/ 	.word	0xffffffff


	//   ....[5]....
        /*0088*/ 	.word	0xffffffff


	//   ....[6]....
        /*008c*/ 	.word	0xffffffff


	//   ....[7]....
        /*0090*/ 	.word	0xffffffff


	//   ....[8]....
        /*0094*/ 	.word	0xffffffff


	//   ....[9]....
        /*0098*/ 	.word	0xffffffff


	//   ....[10]....
        /*009c*/ 	.word	0xffffffff


	//   ....[11]....
        /*00a0*/ 	.word	0xffffffff


	//   ....[12]....
        /*00a4*/ 	.word	0xffffffff


	//   ....[13]....
        /*00a8*/ 	.word	0xffffffff


	//----- nvinfo : EIATTR_COOP_GROUP_INSTR_OFFSETS
	.align		4
.L_41:
        /*00ac*/ 	.byte	0x04, 0x28
        /*00ae*/ 	.short	(.L_43 - .L_42)


	//   ....[0]....
.L_42:
        /*00b0*/ 	.word	0x000000b0


	//   ....[1]....
        /*00b4*/ 	.word	0x00000510


	//   ....[2]....
        /*00b8*/ 	.word	0x00000ae0


	//   ....[3]....
        /*00bc*/ 	.word	0x00000c50


	//   ....[4]....
        /*00c0*/ 	.word	0x00000d40


	//   ....[5]....
        /*00c4*/ 	.word	0x00000ea0


	//   ....[6]....
        /*00c8*/ 	.word	0x00001030


	//   ....[7]....
        /*00cc*/ 	.word	0x00001270


	//   ....[8]....
        /*00d0*/ 	.word	0x000027b0


	//   ....[9]....
        /*00d4*/ 	.word	0x000047e0


	//   ....[10]....
        /*00d8*/ 	.word	0x00004cb0


	//   ....[11]....
        /*00dc*/ 	.word	0x00004ce0


	//   ....[12]....
        /*00e0*/ 	.word	0x00005820


	//   ....[13]....
        /*00e4*/ 	.word	0x00005a30


	//----- nvinfo : EIATTR_VRC_CTA_INIT_COUNT
	.align		4
.L_43:
        /*00e8*/ 	.byte	0x02, 0x4a
        /*00ea*/ 	.byte	0x80
	.zero		1


	//----- nvinfo : EIATTR_SYSCALL_OFFSETS
	.align		4
        /*00ec*/ 	.byte	0x04, 0x46
        /*00ee*/ 	.short	(.L_45 - .L_44)


	//   ....[0]....
.L_44:
        /*00f0*/ 	.word	0x00007590


	//   ....[1]....
        /*00f4*/ 	.word	0x00007680


	//   ....[2]....
        /*00f8*/ 	.word	0x00007e30


	//   ....[3]....
        /*00fc*/ 	.word	0x000087c0


	//----- nvinfo : EIATTR_MBARRIER_INSTR_OFFSETS
	.align		4
.L_45:
        /*0100*/ 	.byte	0x04, 0x39
        /*0102*/ 	.short	(.L_47 - .L_46)


	//   ....[0]....
.L_46:
        /*0104*/ 	.word	0x00000660
        /*0108*/ 	.word	0x000000ff
        /*010c*/ 	.word	0x00000000
        /*0110*/ 	.short	0x0100
        /*0112*/ 	.byte	0x04
	.zero		1


	//   ....[1]....
        /*0114*/ 	.word	0x00000670
        /*0118*/ 	.word	0x000000ff
        /*011c*/ 	.word	0x00000118
        /*0120*/ 	.short	0x0100
        /*0122*/ 	.byte	0x04
	.zero		1


	//   ....[2]....
        /*0124*/ 	.word	0x00000680
        /*0128*/ 	.word	0x000000ff
        /*012c*/ 	.word	0x00000008
        /*0130*/ 	.short	0x0100
        /*0132*/ 	.byte	0x04
	.zero		1


	//   ....[3]....
        /*0134*/ 	.word	0x00000690
        /*0138*/ 	.word	0x000000ff
        /*013c*/ 	.word	0x00000120
        /*0140*/ 	.short	0x0100
        /*0142*/ 	.byte	0x04
	.zero		1


	//   ....[4]....
        /*0144*/ 	.word	0x000006a0
        /*0148*/ 	.word	0x000000ff
        /*014c*/ 	.word	0x00000010
        /*0150*/ 	.short	0x0100
        /*0152*/ 	.byte	0x04
	.zero		1


	//   ....[5]....
        /*0154*/ 	.word	0x000006b0
        /*0158*/ 	.word	0x000000ff
        /*015c*/ 	.word	0x00000128
        /*0160*/ 	.short	0x0100
        /*0162*/ 	.byte	0x04
	.zero		1


	//   ....[6]....
        /*0164*/ 	.word	0x000006c0
        /*0168*/ 	.word	0x000000ff
        /*016c*/ 	.word	0x00000018
        /*0170*/ 	.short	0x0100
        /*0172*/ 	.byte	0x04
	.zero		1


	//   ....[7]....
        /*0174*/ 	.word	0x000006d0
        /*0178*/ 	.word	0x000000ff
        /*017c*/ 	.word	0x00000130
        /*0180*/ 	.short	0x0100
        /*0182*/ 	.byte	0x04
	.zero		1


	//   ....[8]....
        /*0184*/ 	.word	0x000006e0
        /*0188*/ 	.word	0x000000ff
        /*018c*/ 	.word	0x00000020
        /*0190*/ 	.short	0x0100
        /*0192*/ 	.byte	0x04
	.zero		1


	//   ....[9]....
        /*0194*/ 	.word	0x000006f0
        /*0198*/ 	.word	0x000000ff
        /*019c*/ 	.word	0x00000138
        /*01a0*/ 	.short	0x0100
        /*01a2*/ 	.byte	0x04
	.zero		1


	//   ....[10]....
        /*01a4*/ 	.word	0x00000700
        /*01a8*/ 	.word	0x000000ff
        /*01ac*/ 	.word	0x00000028
        /*01b0*/ 	.short	0x0100
        /*01b2*/ 	.byte	0x04
	.zero		1


	//   ....[11]....
        /*01b4*/ 	.word	0x00000710
        /*01b8*/ 	.word	0x000000ff
        /*01bc*/ 	.word	0x00000140
        /*01c0*/ 	.short	0x0100
        /*01c2*/ 	.byte	0x04
	.zero		1


	//   ....[12]....
        /*01c4*/ 	.word	0x00000720
        /*01c8*/ 	.word	0x000000ff
        /*01cc*/ 	.word	0x00000030
        /*01d0*/ 	.short	0x0100
        /*01d2*/ 	.byte	0x04
	.zero		1


	//   ....[13]....
        /*01d4*/ 	.word	0x00000730
        /*01d8*/ 	.word	0x000000ff
        /*01dc*/ 	.word	0x00000148
        /*01e0*/ 	.short	0x0100
        /*01e2*/ 	.byte	0x04
	.zero		1


	//   ....[14]....
        /*01e4*/ 	.word	0x00000740
        /*01e8*/ 	.word	0x000000ff
        /*01ec*/ 	.word	0x00000038
        /*01f0*/ 	.short	0x0100
        /*01f2*/ 	.byte	0x04
	.zero		1


	//   ....[15]....
        /*01f4*/ 	.word	0x00000750
        /*01f8*/ 	.word	0x000000ff
        /*01fc*/ 	.word	0x00000150
        /*0200*/ 	.short	0x0100
        /*0202*/ 	.byte	0x04
	.zero		1


	//   ....[16]....
        /*0204*/ 	.word	0x00000760
        /*0208*/ 	.word	0x000000ff
        /*020c*/ 	.word	0x00000040
        /*0210*/ 	.short	0x0100
        /*0212*/ 	.byte	0x04
	.zero		1


	//   ....[17]....
        /*0214*/ 	.word	0x00000770
        /*0218*/ 	.word	0x000000ff
        /*021c*/ 	.word	0x00000158
        /*0220*/ 	.short	0x0100
        /*0222*/ 	.byte	0x04
	.zero		1


	//   ....[18]....
        /*0224*/ 	.word	0x00000780
        /*0228*/ 	.word	0x000000ff
        /*022c*/ 	.word	0x00000048
        /*0230*/ 	.short	0x0100
        /*0232*/ 	.byte	0x04
	.zero		1


	//   ....[19]....
        /*0234*/ 	.word	0x00000790
        /*0238*/ 	.word	0x000000ff
        /*023c*/ 	.word	0x00000160
        /*0240*/ 	.short	0x0100
        /*0242*/ 	.byte	0x04
	.zero		1


	//   ....[20]....
        /*0244*/ 	.word	0x000007a0
        /*0248*/ 	.word	0x000000ff
        /*024c*/ 	.word	0x00000050
        /*0250*/ 	.short	0x0100
        /*0252*/ 	.byte	0x04
	.zero		1


	//   ....[21]....
        /*0254*/ 	.word	0x000007b0
        /*0258*/ 	.word	0x000000ff
        /*025c*/ 	.word	0x00000168
        /*0260*/ 	.short	0x0100
        /*0262*/ 	.byte	0x04
	.zero		1


	//   ....[22]....
        /*0264*/ 	.word	0x000007c0
        /*0268*/ 	.word	0x000000ff
        /*026c*/ 	.word	0x00000058
        /*0270*/ 	.short	0x0100
        /*0272*/ 	.byte	0x04
	.zero		1


	//   ....[23]....
        /*0274*/ 	.word	0x000007d0
        /*0278*/ 	.word	0x000000ff
        /*027c*/ 	.word	0x00000170
        /*0280*/ 	.short	0x0100
        /*0282*/ 	.byte	0x04
	.zero		1


	//   ....[24]....
        /*0284*/ 	.word	0x000007e0
        /*0288*/ 	.word	0x000000ff
        /*028c*/ 	.word	0x00000060
        /*0290*/ 	.short	0x0100
        /*0292*/ 	.byte	0x04
	.zero		1


	//   ....[25]....
        /*0294*/ 	.word	0x000007f0
        /*0298*/ 	.word	0x000000ff
        /*029c*/ 	.word	0x00000178
        /*02a0*/ 	.short	0x0100
        /*02a2*/ 	.byte	0x04
	.zero		1


	//   ....[26]....
        /*02a4*/ 	.word	0x00000800
        /*02a8*/ 	.word	0x000000ff
        /*02ac*/ 	.word	0x00000068
        /*02b0*/ 	.short	0x0100
        /*02b2*/ 	.byte	0x04
	.zero		1


	//   ....[27]....
        /*02b4*/ 	.word	0x00000810
        /*02b8*/ 	.word	0x000000ff
        /*02bc*/ 	.word	0x00000180
        /*02c0*/ 	.short	0x0100
        /*02c2*/ 	.byte	0x04
	.zero		1


	//   ....[28]....
        /*02c4*/ 	.word	0x00000820
        /*02c8*/ 	.word	0x000000ff
        /*02cc*/ 	.word	0x00000070
        /*02d0*/ 	.short	0x0100
        /*02d2*/ 	.byte	0x04
	.zero		1


	//   ....[29]....
        /*02d4*/ 	.word	0x00000830
        /*02d8*/ 	.word	0x000000ff
        /*02dc*/ 	.word	0x00000188
        /*02e0*/ 	.short	0x0100
        /*02e2*/ 	.byte	0x04
	.zero		1


	//   ....[30]....
        /*02e4*/ 	.word	0x00000840
        /*02e8*/ 	.word	0x000000ff
        /*02ec*/ 	.word	0x00000078
        /*02f0*/ 	.short	0x0100
        /*02f2*/ 	.byte	0x04
	.zero		1


	//   ....[31]....
        /*02f4*/ 	.word	0x00000850
        /*02f8*/ 	.word	0x000000ff
        /*02fc*/ 	.word	0x00000190
        /*0300*/ 	.short	0x0100
        /*0302*/ 	.byte	0x04
	.zero		1


	//   ....[32]....
        /*0304*/ 	.word	0x00000860
        /*0308*/ 	.word	0x000000ff
        /*030c*/ 	.word	0x00000080
        /*0310*/ 	.short	0x0100
        /*0312*/ 	.byte	0x04
	.zero		1


	//   ....[33]....
        /*0314*/ 	.word	0x00000870
        /*0318*/ 	.word	0x000000ff
        /*031c*/ 	.word	0x00000198
        /*0320*/ 	.short	0x0100
        /*0322*/ 	.byte	0x04
	.zero		1


	//   ....[34]....
        /*0324*/ 	.word	0x00000880
        /*0328*/ 	.word	0x000000ff
        /*032c*/ 	.word	0x00000088
        /*0330*/ 	.short	0x0100
        /*0332*/ 	.byte	0x04
	.zero		1


	//   ....[35]....
        /*0334*/ 	.word	0x00000890
        /*0338*/ 	.word	0x000000ff
        /*033c*/ 	.word	0x000001a0
        /*0340*/ 	.short	0x0100
        /*0342*/ 	.byte	0x04
	.zero		1


	//   ....[36]....
        /*0344*/ 	.word	0x000008a0
        /*0348*/ 	.word	0x000000ff
        /*034c*/ 	.word	0x00000090
        /*0350*/ 	.short	0x0100
        /*0352*/ 	.byte	0x04
	.zero		1


	//   ....[37]....
        /*0354*/ 	.word	0x000008b0
        /*0358*/ 	.word	0x000000ff
        /*035c*/ 	.word	0x000001a8
        /*0360*/ 	.short	0x0100
        /*0362*/ 	.byte	0x04
	.zero		1


	//   ....[38]....
        /*0364*/ 	.word	0x000008c0
        /*0368*/ 	.word	0x000000ff
        /*036c*/ 	.word	0x00000098
        /*0370*/ 	.short	0x0100
        /*0372*/ 	.byte	0x04
	.zero		1


	//   ....[39]....
        /*0374*/ 	.word	0x000008d0
        /*0378*/ 	.word	0x000000ff
        /*037c*/ 	.word	0x000001b0
        /*0380*/ 	.short	0x0100
        /*0382*/ 	.byte	0x04
	.zero		1


	//   ....[40]....
        /*0384*/ 	.word	0x000008e0
        /*0388*/ 	.word	0x000000ff
        /*038c*/ 	.word	0x000000a0
        /*0390*/ 	.short	0x0100
        /*0392*/ 	.byte	0x04
	.zero		1


	//   ....[41]....
        /*0394*/ 	.word	0x000008f0
        /*0398*/ 	.word	0x000000ff
        /*039c*/ 	.word	0x000001b8
        /*03a0*/ 	.short	0x0100
        /*03a2*/ 	.byte	0x04
	.zero		1


	//   ....[42]....
        /*03a4*/ 	.word	0x00000900
        /*03a8*/ 	.word	0x000000ff
        /*03ac*/ 	.word	0x000000a8
        /*03b0*/ 	.short	0x0100
        /*03b2*/ 	.byte	0x04
	.zero		1


	//   ....[43]....
        /*03b4*/ 	.word	0x00000910
        /*03b8*/ 	.word	0x000000ff
        /*03bc*/ 	.word	0x000001c0
        /*03c0*/ 	.short	0x0100
        /*03c2*/ 	.byte	0x04
	.zero		1


	//   ....[44]....
        /*03c4*/ 	.word	0x00000920
        /*03c8*/ 	.word	0x000000ff
        /*03cc*/ 	.word	0x000000b0
        /*03d0*/ 	.short	0x0100
        /*03d2*/ 	.byte	0x04
	.zero		1


	//   ....[45]....
        /*03d4*/ 	.word	0x00000930
        /*03d8*/ 	.word	0x000000ff
        /*03dc*/ 	.word	0x000001c8
        /*03e0*/ 	.short	0x0100
        /*03e2*/ 	.byte	0x04
	.zero		1


	//   ....[46]....
        /*03e4*/ 	.word	0x00000940
        /*03e8*/ 	.word	0x000000ff
        /*03ec*/ 	.word	0x000000b8
        /*03f0*/ 	.short	0x0100
        /*03f2*/ 	.byte	0x04
	.zero		1


	//   ....[47]....
        /*03f4*/ 	.word	0x00000950
        /*03f8*/ 	.word	0x000000ff
        /*03fc*/ 	.word	0x000001d0
        /*0400*/ 	.short	0x0100
        /*0402*/ 	.byte	0x04
	.zero		1


	//   ....[48]....
        /*0404*/ 	.word	0x00000960
        /*0408*/ 	.word	0x000000ff
        /*040c*/ 	.word	0x000000c0
        /*0410*/ 	.short	0x0100
        /*0412*/ 	.byte	0x04
	.zero		1


	//   ....[49]....
        /*0414*/ 	.word	0x00000970
        /*0418*/ 	.word	0x000000ff
        /*041c*/ 	.word	0x000001d8
        /*0420*/ 	.short	0x0100
        /*0422*/ 	.byte	0x04
	.zero		1


	//   ....[50]....
        /*0424*/ 	.word	0x00000980
        /*0428*/ 	.word	0x000000ff
        /*042c*/ 	.word	0x000000c8
        /*0430*/ 	.short	0x0100
        /*0432*/ 	.byte	0x04
	.zero		1


	//   ....[51]....
        /*0434*/ 	.word	0x00000990
        /*0438*/ 	.word	0x000000ff
        /*043c*/ 	.word	0x000001e0
        /*0440*/ 	.short	0x0100
        /*0442*/ 	.byte	0x04
	.zero		1


	//   ....[52]....
        /*0444*/ 	.word	0x000009a0
        /*0448*/ 	.word	0x000000ff
        /*044c*/ 	.word	0x000000d0
        /*0450*/ 	.short	0x0100
        /*0452*/ 	.byte	0x04
	.zero		1


	//   ....[53]....
        /*0454*/ 	.word	0x000009b0
        /*0458*/ 	.word	0x000000ff
        /*045c*/ 	.word	0x000001e8
        /*0460*/ 	.short	0x0100
        /*0462*/ 	.byte	0x04
	.zero		1


	//   ....[54]....
        /*0464*/ 	.word	0x000009c0
        /*0468*/ 	.word	0x000000ff
        /*046c*/ 	.word	0x000000d8
        /*0470*/ 	.short	0x0100
        /*0472*/ 	.byte	0x04
	.zero		1


	//   ....[55]....
        /*0474*/ 	.word	0x000009d0
        /*0478*/ 	.word	0x000000ff
        /*047c*/ 	.word	0x000001f0
        /*0480*/ 	.short	0x0100
        /*0482*/ 	.byte	0x04
	.zero		1


	//   ....[56]....
        /*0484*/ 	.word	0x000009e0
        /*0488*/ 	.word	0x000000ff
        /*048c*/ 	.word	0x000000e0
        /*0490*/ 	.short	0x0100
        /*0492*/ 	.byte	0x04
	.zero		1


	//   ....[57]....
        /*0494*/ 	.word	0x000009f0
        /*0498*/ 	.word	0x000000ff
        /*049c*/ 	.word	0x000001f8
        /*04a0*/ 	.short	0x0100
        /*04a2*/ 	.byte	0x04
	.zero		1


	//   ....[58]....
        /*04a4*/ 	.word	0x00000a00
        /*04a8*/ 	.word	0x000000ff
        /*04ac*/ 	.word	0x000000e8
        /*04b0*/ 	.short	0x0100
        /*04b2*/ 	.byte	0x04
	.zero		1


	//   ....[59]....
        /*04b4*/ 	.word	0x00000a10
        /*04b8*/ 	.word	0x000000ff
        /*04bc*/ 	.word	0x00000200
        /*04c0*/ 	.short	0x0100
        /*04c2*/ 	.byte	0x04
	.zero		1


	//   ....[60]....
        /*04c4*/ 	.word	0x00000a20
        /*04c8*/ 	.word	0x000000ff
        /*04cc*/ 	.word	0x000000f0
        /*04d0*/ 	.short	0x0100
        /*04d2*/ 	.byte	0x04
	.zero		1


	//   ....[61]....
        /*04d4*/ 	.word	0x00000a30
        /*04d8*/ 	.word	0x000000ff
        /*04dc*/ 	.word	0x00000208
        /*04e0*/ 	.short	0x0100
        /*04e2*/ 	.byte	0x04
	.zero		1


	//   ....[62]....
        /*04e4*/ 	.word	0x00000a40
        /*04e8*/ 	.word	0x000000ff
        /*04ec*/ 	.word	0x000000f8
        /*04f0*/ 	.short	0x0100
        /*04f2*/ 	.byte	0x04
	.zero		1


	//   ....[63]....
        /*04f4*/ 	.word	0x00000a50
        /*04f8*/ 	.word	0x000000ff
        /*04fc*/ 	.word	0x00000210
        /*0500*/ 	.short	0x0100
        /*0502*/ 	.byte	0x04
	.zero		1


	//   ....[64]....
        /*0504*/ 	.word	0x00000a60
        /*0508*/ 	.word	0x000000ff
        /*050c*/ 	.word	0x00000100
        /*0510*/ 	.short	0x0100
        /*0512*/ 	.byte	0x04
	.zero		1


	//   ....[65]....
        /*0514*/ 	.word	0x00000a70
        /*0518*/ 	.word	0x000000ff
        /*051c*/ 	.word	0x00000218
        /*0520*/ 	.short	0x0100
        /*0522*/ 	.byte	0x04
	.zero		1


	//   ....[66]....
        /*0524*/ 	.word	0x00000a80
        /*0528*/ 	.word	0x000000ff
        /*052c*/ 	.word	0x00000108
        /*0530*/ 	.short	0x0100
        /*0532*/ 	.byte	0x04
	.zero		1


	//   ....[67]....
        /*0534*/ 	.word	0x00000a90
        /*0538*/ 	.word	0x000000ff
        /*053c*/ 	.word	0x00000220
        /*0540*/ 	.short	0x0100
        /*0542*/ 	.byte	0x04
	.zero		1


	//   ....[68]....
        /*0544*/ 	.word	0x00000aa0
        /*0548*/ 	.word	0x000000ff
        /*054c*/ 	.word	0x00000110
        /*0550*/ 	.short	0x0100
        /*0552*/ 	.byte	0x04
	.zero		1


	//   ....[69]....
        /*0554*/ 	.word	0x00000ab0
        /*0558*/ 	.word	0x000000ff
        /*055c*/ 	.word	0x00000228
        /*0560*/ 	.short	0x0100
        /*0562*/ 	.byte	0x04
	.zero		1


	//   ....[70]....
        /*0564*/ 	.word	0x00000be0
        /*0568*/ 	.word	0x000000ff
        /*056c*/ 	.word	0x00000230
        /*0570*/ 	.short	0x0100
        /*0572*/ 	.byte	0x04
	.zero		1


	//   ....[71]....
        /*0574*/ 	.word	0x00000bf0
        /*0578*/ 	.word	0x000000ff
        /*057c*/ 	.word	0x00000248
        /*0580*/ 	.short	0x0100
        /*0582*/ 	.byte	0x04
	.zero		1


	//   ....[72]....
        /*0584*/ 	.word	0x00000c00
        /*0588*/ 	.word	0x000000ff
        /*058c*/ 	.word	0x00000238
        /*0590*/ 	.short	0x0100
        /*0592*/ 	.byte	0x04
	.zero		1


	//   ....[73]....
        /*0594*/ 	.word	0x00000c10
        /*0598*/ 	.word	0x000000ff
        /*059c*/ 	.word	0x00000250
        /*05a0*/ 	.short	0x0100
        /*05a2*/ 	.byte	0x04
	.zero		1


	//   ....[74]....
        /*05a4*/ 	.word	0x00000c20
        /*05a8*/ 	.word	0x000000ff
        /*05ac*/ 	.word	0x00000240
        /*05b0*/ 	.short	0x0100
        /*05b2*/ 	.byte	0x04
	.zero		1


	//   ....[75]....
        /*05b4*/ 	.word	0x00000c30
        /*05b8*/ 	.word	0x000000ff
        /*05bc*/ 	.word	0x00000258
        /*05c0*/ 	.short	0x0100
        /*05c2*/ 	.byte	0x04
	.zero		1


	//   ....[76]....
        /*05c4*/ 	.word	0x00000d10
        /*05c8*/ 	.word	0x000000ff
        /*05cc*/ 	.word	0x00000260
        /*05d0*/ 	.short	0x0100
        /*05d2*/ 	.byte	0x06
	.zero		1


	//   ....[77]....
        /*05d4*/ 	.word	0x00000d20
        /*05d8*/ 	.word	0x000000ff
        /*05dc*/ 	.word	0x00000268
        /*05e0*/ 	.short	0x0100
        /*05e2*/ 	.byte	0x06
	.zero		1


	//   ....[78]....
        /*05e4*/ 	.word	0x00000e50
        /*05e8*/ 	.word	0x000000ff
        /*05ec*/ 	.word	0x00000270
        /*05f0*/ 	.short	0x0100
        /*05f2*/ 	.byte	0x06
	.zero		1


	//   ....[79]....
        /*05f4*/ 	.word	0x00000e60
        /*05f8*/ 	.word	0x000000ff
        /*05fc*/ 	.word	0x00000280
        /*0600*/ 	.short	0x0100
        /*0602*/ 	.byte	0x06
	.zero		1


	//   ....[80]....
        /*0604*/ 	.word	0x00000e70
        /*0608*/ 	.word	0x000000ff
        /*060c*/ 	.word	0x00000278
        /*0610*/ 	.short	0x0100
        /*0612*/ 	.byte	0x06
	.zero		1


	//   ....[81]....
        /*0614*/ 	.word	0x00000e80
        /*0618*/ 	.word	0x000000ff
        /*061c*/ 	.word	0x00000288
        /*0620*/ 	.short	0x0100
        /*0622*/ 	.byte	0x06
	.zero		1


	//   ....[82]....
        /*0624*/ 	.word	0x00000fa0
        /*0628*/ 	.word	0x000000ff
        /*062c*/ 	.word	0x00000290
        /*0630*/ 	.short	0x0100
        /*0632*/ 	.byte	0x04
	.zero		1


	//   ....[83]....
        /*0634*/ 	.word	0x00000fb0
        /*0638*/ 	.word	0x000000ff
        /*063c*/ 	.word	0x000002b0
        /*0640*/ 	.short	0x0100
        /*0642*/ 	.byte	0x04
	.zero		1


	//   ....[84]....
        /*0644*/ 	.word	0x00000fc0
        /*0648*/ 	.word	0x000000ff
        /*064c*/ 	.word	0x00000298
        /*0650*/ 	.short	0x0100
        /*0652*/ 	.byte	0x04
	.zero		1


	//   ....[85]....
        /*0654*/ 	.word	0x00000fd0
        /*0658*/ 	.word	0x000000ff
        /*065c*/ 	.word	0x000002b8
        /*0660*/ 	.short	0x0100
        /*0662*/ 	.byte	0x04
	.zero		1


	//   ....[86]....
        /*0664*/ 	.word	0x00000fe0
        /*0668*/ 	.word	0x000000ff
        /*066c*/ 	.word	0x000002a0
        /*0670*/ 	.short	0x0100
        /*0672*/ 	.byte	0x04
	.zero		1


	//   ....[87]....
        /*0674*/ 	.word	0x00000ff0
        /*0678*/ 	.word	0x000000ff
        /*067c*/ 	.word	0x000002c0
        /*0680*/ 	.short	0x0100
        /*0682*/ 	.byte	0x04
	.zero		1


	//   ....[88]....
        /*0684*/ 	.word	0x00001000
        /*0688*/ 	.word	0x000000ff
        /*068c*/ 	.word	0x000002a8
        /*0690*/ 	.short	0x0100
        /*0692*/ 	.byte	0x04
	.zero		1


	//   ....[89]....
        /*0694*/ 	.word	0x00001010
        /*0698*/ 	.word	0x000000ff
        /*069c*/ 	.word	0x000002c8
        /*06a0*/ 	.short	0x0100
        /*06a2*/ 	.byte	0x04
	.zero		1


	//   ....[90]....
        /*06a4*/ 	.word	0x00001100
        /*06a8*/ 	.word	0x000000ff
        /*06ac*/ 	.word	0x000002d0
        /*06b0*/ 	.short	0x0100
        /*06b2*/ 	.byte	0x04
	.zero		1


	//   ....[91]....
        /*06b4*/ 	.word	0x00001110
        /*06b8*/ 	.word	0x000000ff
        /*06bc*/ 	.word	0x000002e0
        /*06c0*/ 	.short	0x0100
        /*06c2*/ 	.byte	0x04
	.zero		1


	//   ....[92]....
        /*06c4*/ 	.word	0x00001120
        /*06c8*/ 	.word	0x000000ff
        /*06cc*/ 	.word	0x000002d8
        /*06d0*/ 	.short	0x0100
        /*06d2*/ 	.byte	0x04
	.zero		1


	//   ....[93]....
        /*06d4*/ 	.word	0x00001130
        /*06d8*/ 	.word	0x000000ff
        /*06dc*/ 	.word	0x000002e8
        /*06e0*/ 	.short	0x0100
        /*06e2*/ 	.byte	0x04
	.zero		1


	//   ....[94]....
        /*06e4*/ 	.word	0x00001230
        /*06e8*/ 	.word	0x000000ff
        /*06ec*/ 	.word	0x000002f0
        /*06f0*/ 	.short	0x0100
        /*06f2*/ 	.byte	0x06
	.zero		1


	//   ....[95]....
        /*06f4*/ 	.word	0x00001fd0
        /*06f8*/ 	.word	0x00000000
        /*06fc*/ 	.word	0x000002e0
        /*0700*/ 	.short	0x010a
        /*0702*/ 	.byte	0xff
	.zero		1


	//   ....[96]....
        /*0704*/ 	.word	0x00002000
        /*0708*/ 	.word	0x00000000
        /*070c*/ 	.word	0x000002d0
        /*0710*/ 	.short	0x0101
        /*0712*/ 	.byte	0xff
	.zero		1


	//   ....[97]....
        /*0714*/ 	.word	0x000020a0
        /*0718*/ 	.word	0x000000ff
        /*071c*/ 	.word	0x00000118
        /*0720*/ 	.short	0x010a
        /*0722*/ 	.byte	0x04
	.zero		1


	//   ....[98]....
        /*0724*/ 	.word	0x00002170
        /*0728*/ 	.word	0x000000ff
        /*072c*/ 	.word	0x00000118
        /*0730*/ 	.short	0x010a
        /*0732*/ 	.byte	0x21
	.zero		1


	//   ....[99]....
        /*0734*/ 	.word	0x00002320
        /*0738*/ 	.word	0x000000ff
        /*073c*/ 	.word	0x00000118
        /*0740*/ 	.short	0x010a
        /*0742*/ 	.byte	0x05
	.zero		1


	//   ....[100]....
        /*0744*/ 	.word	0x00002460
        /*0748*/ 	.word	0x000000ff
        /*074c*/ 	.word	0x00000268
        /*0750*/ 	.short	0x0101
        /*0752*/ 	.byte	0x15
	.zero		1


	//   ....[101]....
        /*0754*/ 	.word	0x00002480
        /*0758*/ 	.word	0x000000ff
        /*075c*/ 	.word	0x00000118
        /*0760*/ 	.short	0x010a
        /*0762*/ 	.byte	0x04
	.zero		1


	//   ....[102]....
        /*0764*/ 	.word	0x00002500
        /*0768*/ 	.word	0x000000ff
        /*076c*/ 	.word	0x00000118
        /*0770*/ 	.short	0x010a
        /*0772*/ 	.byte	0x11
	.zero		1


	//   ....[103]....
        /*0774*/ 	.word	0x00002690
        /*0778*/ 	.word	0x000000ff
        /*077c*/ 	.word	0x00000118
        /*0780*/ 	.short	0x010a
        /*0782*/ 	.byte	0x05
	.zero		1


	//   ....[104]....
        /*0784*/ 	.word	0x000027e0
        /*0788*/ 	.word	0x00000003
        /*078c*/ 	.word	0x00000270
        /*0790*/ 	.short	0x010a
        /*0792*/ 	.byte	0xff
	.zero		1


	//   ....[105]....
        /*0794*/ 	.word	0x00002930
        /*0798*/ 	.word	0x00000000
        /*079c*/ 	.word	0x00000000
        /*07a0*/ 	.short	0x0101
        /*07a2*/ 	.byte	0xff
	.zero		1


	//   ....[106]....
        /*07a4*/ 	.word	0x00002ef0
        /*07a8*/ 	.word	0x000000ff
        /*07ac*/ 	.word	0x00000000
        /*07b0*/ 	.short	0x010a
        /*07b2*/ 	.byte	0x04
	.zero		1


	//   ....[107]....
        /*07b4*/ 	.word	0x00002f80
        /*07b8*/ 	.word	0x000000ff
        /*07bc*/ 	.word	0x00000000
        /*07c0*/ 	.short	0x010a
        /*07c2*/ 	.byte	0x05
	.zero		1


	//   ....[108]....
        /*07c4*/ 	.word	0x00003010
        /*07c8*/ 	.word	0x000000ff
        /*07cc*/ 	.word	0x00000000
        /*07d0*/ 	.short	0x010a
        /*07d2*/ 	.byte	0x05
	.zero		1


	//   ....[109]....
        /*07d4*/ 	.word	0x000030a0
        /*07d8*/ 	.word	0x000000ff
        /*07dc*/ 	.word	0x00000000
        /*07e0*/ 	.short	0x010a
        /*07e2*/ 	.byte	0x05
	.zero		1


	//   ....[110]....
        /*07e4*/ 	.word	0x00003130
        /*07e8*/ 	.word	0x000000ff
        /*07ec*/ 	.word	0x00000000
        /*07f0*/ 	.short	0x010a
        /*07f2*/ 	.byte	0x05
	.zero		1


	//   ....[111]....
        /*07f4*/ 	.word	0x000031c0
        /*07f8*/ 	.word	0x000000ff
        /*07fc*/ 	.word	0x00000000
        /*0800*/ 	.short	0x010a
        /*0802*/ 	.byte	0x05
	.zero		1


	//   ....[112]....
        /*0804*/ 	.word	0x00003250
        /*0808*/ 	.word	0x000000ff
        /*080c*/ 	.word	0x00000000
        /*0810*/ 	.short	0x010a
        /*0812*/ 	.byte	0x05
	.zero		1


	//   ....[113]....
        /*0814*/ 	.word	0x000032e0
        /*0818*/ 	.word	0x000000ff
        /*081c*/ 	.word	0x00000000
        /*0820*/ 	.short	0x010a
        /*0822*/ 	.byte	0x05
	.zero		1


	//   ....[114]....
        /*0824*/ 	.word	0x00003370
        /*0828*/ 	.word	0x000000ff
        /*082c*/ 	.word	0x00000000
        /*0830*/ 	.short	0x010a
        /*0832*/ 	.byte	0x05
	.zero		1


	//   ....[115]....
        /*0834*/ 	.word	0x00003400
        /*0838*/ 	.word	0x000000ff
        /*083c*/ 	.word	0x00000000
        /*0840*/ 	.short	0x010a
        /*0842*/ 	.byte	0x05
	.zero		1


	//   ....[116]....
        /*0844*/ 	.word	0x00003490
        /*0848*/ 	.word	0x000000ff
        /*084c*/ 	.word	0x00000000
        /*0850*/ 	.short	0x010a
        /*0852*/ 	.byte	0x05
	.zero		1


	//   ....[117]....
        /*0854*/ 	.word	0x00003520
        /*0858*/ 	.word	0x000000ff
        /*085c*/ 	.word	0x00000000
        /*0860*/ 	.short	0x010a
        /*0862*/ 	.byte	0x05
	.zero		1


	//   ....[118]....
        /*0864*/ 	.word	0x000035b0
        /*0868*/ 	.word	0x000000ff
        /*086c*/ 	.word	0x00000000
        /*0870*/ 	.short	0x010a
        /*0872*/ 	.byte	0x05
	.zero		1


	//   ....[119]....
        /*0874*/ 	.word	0x00003640
        /*0878*/ 	.word	0x000000ff
        /*087c*/ 	.word	0x00000000
        /*0880*/ 	.short	0x010a
        /*0882*/ 	.byte	0x05
	.zero		1


	//   ....[120]....
        /*0884*/ 	.word	0x000036d0
        /*0888*/ 	.word	0x000000ff
        /*088c*/ 	.word	0x00000000
        /*0890*/ 	.short	0x010a
        /*0892*/ 	.byte	0x05
	.zero		1


	//   ....[121]....
        /*0894*/ 	.word	0x00003760
        /*0898*/ 	.word	0x000000ff
        /*089c*/ 	.word	0x00000000
        /*08a0*/ 	.short	0x010a
        /*08a2*/ 	.byte	0x05
	.zero		1


	//   ....[122]....
        /*08a4*/ 	.word	0x000037f0
        /*08a8*/ 	.word	0x000000ff
        /*08ac*/ 	.word	0x00000000
        /*08b0*/ 	.short	0x010a
        /*08b2*/ 	.byte	0x05
	.zero		1


	//   ....[123]....
        /*08b4*/ 	.word	0x00003880
        /*08b8*/ 	.word	0x000000ff
        /*08bc*/ 	.word	0x00000000
        /*08c0*/ 	.short	0x010a
        /*08c2*/ 	.byte	0x05
	.zero		1


	//   ....[124]....
        /*08c4*/ 	.word	0x00003910
        /*08c8*/ 	.word	0x000000ff
        /*08cc*/ 	.word	0x00000000
        /*08d0*/ 	.short	0x010a
        /*08d2*/ 	.byte	0x05
	.zero		1


	//   ....[125]....
        /*08d4*/ 	.word	0x000039a0
        /*08d8*/ 	.word	0x000000ff
        /*08dc*/ 	.word	0x00000000
        /*08e0*/ 	.short	0x010a
        /*08e2*/ 	.byte	0x05
	.zero		1


	//   ....[126]....
        /*08e4*/ 	.word	0x00003a30
        /*08e8*/ 	.word	0x000000ff
        /*08ec*/ 	.word	0x00000000
        /*08f0*/ 	.short	0x010a
        /*08f2*/ 	.byte	0x05
	.zero		1


	//   ....[127]....
        /*08f4*/ 	.word	0x00003ac0
        /*08f8*/ 	.word	0x000000ff
        /*08fc*/ 	.word	0x00000000
        /*0900*/ 	.short	0x010a
        /*0902*/ 	.byte	0x05
	.zero		1


	//   ....[128]....
        /*0904*/ 	.word	0x00003b50
        /*0908*/ 	.word	0x000000ff
        /*090c*/ 	.word	0x00000000
        /*0910*/ 	.short	0x010a
        /*0912*/ 	.byte	0x05
	.zero		1


	//   ....[129]....
        /*0914*/ 	.word	0x00003be0
        /*0918*/ 	.word	0x000000ff
        /*091c*/ 	.word	0x00000000
        /*0920*/ 	.short	0x010a
        /*0922*/ 	.byte	0x05
	.zero		1


	//   ....[130]....
        /*0924*/ 	.word	0x00003c70
        /*0928*/ 	.word	0x000000ff
        /*092c*/ 	.word	0x00000000
        /*0930*/ 	.short	0x010a
        /*0932*/ 	.byte	0x05
	.zero		1


	//   ....[131]....
        /*0934*/ 	.word	0x00003d00
        /*0938*/ 	.word	0x000000ff
        /*093c*/ 	.word	0x00000000
        /*0940*/ 	.short	0x010a
        /*0942*/ 	.byte	0x05
	.zero		1


	//   ....[132]....
        /*0944*/ 	.word	0x00003d90
        /*0948*/ 	.word	0x000000ff
        /*094c*/ 	.word	0x00000000
        /*0950*/ 	.short	0x010a
        /*0952*/ 	.byte	0x05
	.zero		1


	//   ....[133]....
        /*0954*/ 	.word	0x00003e20
        /*0958*/ 	.word	0x000000ff
        /*095c*/ 	.word	0x00000000
        /*0960*/ 	.short	0x010a
        /*0962*/ 	.byte	0x05
	.zero		1


	//   ....[134]....
        /*0964*/ 	.word	0x00003eb0
        /*0968*/ 	.word	0x000000ff
        /*096c*/ 	.word	0x00000000
        /*0970*/ 	.short	0x010a
        /*0972*/ 	.byte	0x05
	.zero		1


	//   ....[135]....
        /*0974*/ 	.word	0x00003f40
        /*0978*/ 	.word	0x000000ff
        /*097c*/ 	.word	0x00000000
        /*0980*/ 	.short	0x010a
        /*0982*/ 	.byte	0x05
	.zero		1


	//   ....[136]....
        /*0984*/ 	.word	0x00003fd0
        /*0988*/ 	.word	0x000000ff
        /*098c*/ 	.word	0x00000000
        /*0990*/ 	.short	0x010a
        /*0992*/ 	.byte	0x05
	.zero		1


	//   ....[137]....
        /*0994*/ 	.word	0x00004060
        /*0998*/ 	.word	0x000000ff
        /*099c*/ 	.word	0x00000000
        /*09a0*/ 	.short	0x010a
        /*09a2*/ 	.byte	0x05
	.zero		1


	//   ....[138]....
        /*09a4*/ 	.word	0x000040f0
        /*09a8*/ 	.word	0x000000ff
        /*09ac*/ 	.word	0x00000000
        /*09b0*/ 	.short	0x010a
        /*09b2*/ 	.byte	0x05
	.zero		1


	//   ....[139]....
        /*09b4*/ 	.word	0x00004180
        /*09b8*/ 	.word	0x000000ff
        /*09bc*/ 	.word	0x00000000
        /*09c0*/ 	.short	0x010a
        /*09c2*/ 	.byte	0x05
	.zero		1


	//   ....[140]....
        /*09c4*/ 	.word	0x00004220
        /*09c8*/ 	.word	0x00000000
        /*09cc*/ 	.word	0x00000000
        /*09d0*/ 	.short	0x010a
        /*09d2*/ 	.byte	0xff
	.zero		1


	//   ....[141]....
        /*09d4*/ 	.word	0x00004340
        /*09d8*/ 	.word	0x00000002
        /*09dc*/ 	.word	0x000002d0
        /*09e0*/ 	.short	0x010a
        /*09e2*/ 	.byte	0xff
	.zero		1


	//   ....[142]....
        /*09e4*/ 	.word	0x000043b0
        /*09e8*/ 	.word	0x00000002
        /*09ec*/ 	.word	0x00000000
        /*09f0*/ 	.short	0x0101
        /*09f2*/ 	.byte	0xff
	.zero		1


	//   ....[143]....
        /*09f4*/ 	.word	0x000043d0
        /*09f8*/ 	.word	0x000000ff
        /*09fc*/ 	.word	0x00000280
        /*0a00*/ 	.short	0x010a
        /*0a02*/ 	.byte	0x04
	.zero		1


	//   ....[144]....
        /*0a04*/ 	.word	0x000044f0
        /*0a08*/ 	.word	0x00000002
        /*0a0c*/ 	.word	0x00000270
        /*0a10*/ 	.short	0x010a
        /*0a12*/ 	.byte	0xff
	.zero		1


	//   ....[145]....
        /*0a14*/ 	.word	0x000045f0
        /*0a18*/ 	.word	0x00000002
        /*0a1c*/ 	.word	0x00000000
        /*0a20*/ 	.short	0x0101
        /*0a22*/ 	.byte	0xff
	.zero		1


	//   ....[146]....
        /*0a24*/ 	.word	0x00004680
        /*0a28*/ 	.word	0x000000ff
        /*0a2c*/ 	.word	0x00000280
        /*0a30*/ 	.short	0x0106
        /*0a32*/ 	.byte	0x04
	.zero		1


	//   ....[147]....
        /*0a34*/ 	.word	0x000046a0
        /*0a38*/ 	.word	0x000000ff
        /*0a3c*/ 	.word	0x00000280
        /*0a40*/ 	.short	0x010a
        /*0a42*/ 	.byte	0x04
	.zero		1


	//   ....[148]....
        /*0a44*/ 	.word	0x00004730
        /*0a48*/ 	.word	0x000000ff
        /*0a4c*/ 	.word	0x00000280
        /*0a50*/ 	.short	0x0106
        /*0a52*/ 	.byte	0x07
	.zero		1


	//   ....[149]....
        /*0a54*/ 	.word	0x00004770
        /*0a58*/ 	.word	0x00000000
        /*0a5c*/ 	.word	0x00000280
        /*0a60*/ 	.short	0x010a
        /*0a62*/ 	.byte	0xff
	.zero		1


	//   ....[150]....
        /*0a64*/ 	.word	0x000049b0
        /*0a68*/ 	.word	0x000000ff
        /*0a6c*/ 	.word	0x00000008
        /*0a70*/ 	.short	0x010a
        /*0a72*/ 	.byte	0x05
	.zero		1


	//   ....[151]....
        /*0a74*/ 	.word	0x000049d0
        /*0a78*/ 	.word	0x000000ff
        /*0a7c*/ 	.word	0x00000008
        /*0a80*/ 	.short	0x010a
        /*0a82*/ 	.byte	0x05
	.zero		1


	//   ....[152]....
        /*0a84*/ 	.word	0x00004b60
        /*0a88*/ 	.word	0x000000ff
        /*0a8c*/ 	.word	0x00000008
        /*0a90*/ 	.short	0x010a
        /*0a92*/ 	.byte	0x05
	.zero		1


	//   ....[153]....
        /*0a94*/ 	.word	0x00004b80
        /*0a98*/ 	.word	0x000000ff
        /*0a9c*/ 	.word	0x00000008
        /*0aa0*/ 	.short	0x010a
        /*0aa2*/ 	.byte	0x05
	.zero		1


	//   ....[154]....
        /*0aa4*/ 	.word	0x00004c40
        /*0aa8*/ 	.word	0x000000ff
        /*0aac*/ 	.word	0x00000000
        /*0ab0*/ 	.short	0x0101
        /*0ab2*/ 	.byte	0x04
	.zero		1


	//   ....[155]....
        /*0ab4*/ 	.word	0x00004f40
        /*0ab8*/ 	.word	0x00000000
        /*0abc*/ 	.word	0x00000270
        /*0ac0*/ 	.short	0x010a
        /*0ac2*/ 	.byte	0xff
	.zero		1


	//   ....[156]....
        /*0ac4*/ 	.word	0x00005000
        /*0ac8*/ 	.word	0x00000000
        /*0acc*/ 	.word	0x00000000
        /*0ad0*/ 	.short	0x0101
        /*0ad2*/ 	.byte	0xff
	.zero		1


	//   ....[157]....
        /*0ad4*/ 	.word	0x000050c0
        /*0ad8*/ 	.word	0x000000ff
        /*0adc*/ 	.word	0x00000000
        /*0ae0*/ 	.short	0x010a
        /*0ae2*/ 	.byte	0x04
	.zero		1


	//   ....[158]....
        /*0ae4*/ 	.word	0x000050d0
        /*0ae8*/ 	.word	0x000000ff
        /*0aec*/ 	.word	0x000002b0
        /*0af0*/ 	.short	0x010a
        /*0af2*/ 	.byte	0x17
	.zero		1


	//   ....[159]....
        /*0af4*/ 	.word	0x00005180
        /*0af8*/ 	.word	0x000000ff
        /*0afc*/ 	.word	0x00000000
        /*0b00*/ 	.short	0x010a
        /*0b02*/ 	.byte	0x05
	.zero		1


	//   ....[160]....
        /*0b04*/ 	.word	0x000052c0
        /*0b08*/ 	.word	0x000000ff
        /*0b0c*/ 	.word	0x00000000
        /*0b10*/ 	.short	0x010a
        /*0b12*/ 	.byte	0x04
	.zero		1


	//   ....[161]....
        /*0b14*/ 	.word	0x00005510
        /*0b18*/ 	.word	0x000000ff
        /*0b1c*/ 	.word	0x00000000
        /*0b20*/ 	.short	0x010a
        /*0b22*/ 	.byte	0x04
	.zero		1


	//   ....[162]....
        /*0b24*/ 	.word	0x000055a0
        /*0b28*/ 	.word	0x000000ff
        /*0b2c*/ 	.word	0x00000000
        /*0b30*/ 	.short	0x010a
        /*0b32*/ 	.byte	0x05
	.zero		1


	//   ....[163]....
        /*0b34*/ 	.word	0x00005630
        /*0b38*/ 	.word	0x000000ff
        /*0b3c*/ 	.word	0x00000000
        /*0b40*/ 	.short	0x010a
        /*0b42*/ 	.byte	0x05
	.zero		1


	//   ....[164]....
        /*0b44*/ 	.word	0x000056d0
        /*0b48*/ 	.word	0x00000000
        /*0b4c*/ 	.word	0x00000000
        /*0b50*/ 	.short	0x010a
        /*0b52*/ 	.byte	0xff
	.zero		1


	//   ....[165]....
        /*0b54*/ 	.word	0x00005710
        /*0b58*/ 	.word	0x00000000
        /*0b5c*/ 	.word	0x00000000
        /*0b60*/ 	.short	0x010a
        /*0b62*/ 	.byte	0xff
	.zero		1


	//   ....[166]....
        /*0b64*/ 	.word	0x00005780
        /*0b68*/ 	.word	0x000000ff
        /*0b6c*/ 	.word	0x00000000
        /*0b70*/ 	.short	0x0101
        /*0b72*/ 	.byte	0x04
	.zero		1


	//   ....[167]....
        /*0b74*/ 	.word	0x000057c0
        /*0b78*/ 	.word	0x000000ff
        /*0b7c*/ 	.word	0x000002f0
        /*0b80*/ 	.short	0x010a
        /*0b82*/ 	.byte	0x11
	.zero		1


	//   ....[168]....
        /*0b84*/ 	.word	0x00005810
        /*0b88*/ 	.word	0x000000ff
        /*0b8c*/ 	.word	0x00000000
        /*0b90*/ 	.short	0x0101
        /*0b92*/ 	.byte	0x04
	.zero		1


	//   ....[169]....
        /*0b94*/ 	.word	0x00005c70
        /*0b98*/ 	.word	0x0000000c
        /*0b9c*/ 	.word	0x00000270
        /*0ba0*/ 	.short	0x010a
        /*0ba2*/ 	.byte	0xff
	.zero		1


	//   ....[170]....
        /*0ba4*/ 	.word	0x00005de0
        /*0ba8*/ 	.word	0x00000000
        /*0bac*/ 	.word	0x00000000
        /*0bb0*/ 	.short	0x0101
        /*0bb2*/ 	.byte	0xff
	.zero		1


	//   ....[171]....
        /*0bb4*/ 	.word	0x00006260
        /*0bb8*/ 	.word	0x000000ff
        /*0bbc*/ 	.word	0x00000268
        /*0bc0*/ 	.short	0x010a
        /*0bc2*/ 	.byte	0x1d
	.zero		1


	//   ....[172]....
        /*0bc4*/ 	.word	0x00006420
        /*0bc8*/ 	.word	0x000000ff
        /*0bcc*/ 	.word	0x00000248
        /*0bd0*/ 	.short	0x010a
        /*0bd2*/ 	.byte	0x04
	.zero		1


	//   ....[173]....
        /*0bd4*/ 	.word	0x00006660
        /*0bd8*/ 	.word	0x000000ff
        /*0bdc*/ 	.word	0x00000230
        /*0be0*/ 	.short	0x010b
        /*0be2*/ 	.byte	0x04
	.zero		1


	//   ....[174]....
        /*0be4*/ 	.word	0x00006670
        /*0be8*/ 	.word	0x000000ff
        /*0bec*/ 	.word	0x00000000
        /*0bf0*/ 	.short	0x0101
        /*0bf2*/ 	.byte	0x10
	.zero		1


	//   ....[175]....
        /*0bf4*/ 	.word	0x00006680
        /*0bf8*/ 	.word	0x000000ff
        /*0bfc*/ 	.word	0x00000248
        /*0c00*/ 	.short	0x010a
        /*0c02*/ 	.byte	0x05
	.zero		1


	//   ....[176]....
        /*0c04*/ 	.word	0x000068e0
        /*0c08*/ 	.word	0x000000ff
        /*0c0c*/ 	.word	0x00000230
        /*0c10*/ 	.short	0x010b
        /*0c12*/ 	.byte	0x05
	.zero		1


	//   ....[177]....
        /*0c14*/ 	.word	0x000068f0
        /*0c18*/ 	.word	0x000000ff
        /*0c1c*/ 	.word	0x00000000
        /*0c20*/ 	.short	0x0101
        /*0c22*/ 	.byte	0x04
	.zero		1


	//   ....[178]....
        /*0c24*/ 	.word	0x000069a0
        /*0c28*/ 	.word	0x000000ff
        /*0c2c*/ 	.word	0x00000000
        /*0c30*/ 	.short	0x010a
        /*0c32*/ 	.byte	0x04
	.zero		1


	//   ....[179]....
        /*0c34*/ 	.word	0x00006a30
        /*0c38*/ 	.word	0x000000ff
        /*0c3c*/ 	.word	0x00000000
        /*0c40*/ 	.short	0x010a
        /*0c42*/ 	.byte	0x05
	.zero		1


	//   ....[180]....
        /*0c44*/ 	.word	0x00006ad0
        /*0c48*/ 	.word	0x00000000
        /*0c4c*/ 	.word	0x00000000
        /*0c50*/ 	.short	0x010a
        /*0c52*/ 	.byte	0xff
	.zero		1


	//   ....[181]....
        /*0c54*/ 	.word	0x00006e00
        /*0c58*/ 	.word	0x00000000
        /*0c5c*/ 	.word	0x00000270
        /*0c60*/ 	.short	0x010a
        /*0c62*/ 	.byte	0xff
	.zero		1


	//   ....[182]....
        /*0c64*/ 	.word	0x00006ed0
        /*0c68*/ 	.word	0x00000000
        /*0c6c*/ 	.word	0x00000000
        /*0c70*/ 	.short	0x0101
        /*0c72*/ 	.byte	0xff
	.zero		1


	//   ....[183]....
        /*0c74*/ 	.word	0x00007ac0
        /*0c78*/ 	.word	0x00000000
        /*0c7c*/ 	.word	0x00000230
        /*0c80*/ 	.short	0x010a
        /*0c82*/ 	.byte	0xff
	.zero		1


	//   ....[184]....
        /*0c84*/ 	.word	0x00007af0
        /*0c88*/ 	.word	0x00000036
        /*0c8c*/ 	.word	0x00000290
        /*0c90*/ 	.short	0x010a
        /*0c92*/ 	.byte	0xff
	.zero		1


	//   ....[185]....
        /*0c94*/ 	.word	0x00007c00
        /*0c98*/ 	.word	0x00000000
        /*0c9c*/ 	.word	0x00000230
        /*0ca0*/ 	.short	0x010a
        /*0ca2*/ 	.byte	0xff
	.zero		1


	//   ....[186]....
        /*0ca4*/ 	.word	0x00007d10
        /*0ca8*/ 	.word	0x00000036
        /*0cac*/ 	.word	0x00000290
        /*0cb0*/ 	.short	0x010a
        /*0cb2*/ 	.byte	0xff
	.zero		1


	//   ....[187]....
        /*0cb4*/ 	.word	0x00008530
        /*0cb8*/ 	.word	0x00000000
        /*0cbc*/ 	.word	0x00000000
        /*0cc0*/ 	.short	0x0101
        /*0cc2*/ 	.byte	0xff
	.zero		1


	//   ....[188]....
        /*0cc4*/ 	.word	0x00008540
        /*0cc8*/ 	.word	0x00000003
        /*0ccc*/ 	.word	0x00000230
        /*0cd0*/ 	.short	0x010a
        /*0cd2*/ 	.byte	0xff
	.zero		1


	//   ....[189]....
        /*0cd4*/ 	.word	0x00008600
        /*0cd8*/ 	.word	0x00000003
        /*0cdc*/ 	.word	0x00000230
        /*0ce0*/ 	.short	0x010a
        /*0ce2*/ 	.byte	0xff
	.zero		1


	//   ....[190]....
        /*0ce4*/ 	.word	0x000088b0
        /*0ce8*/ 	.word	0x00000036
        /*0cec*/ 	.word	0x00000000
        /*0cf0*/ 	.short	0x0101
        /*0cf2*/ 	.byte	0xff
	.zero		1


	//   ....[191]....
        /*0cf4*/ 	.word	0x00008f30
        /*0cf8*/ 	.word	0x00000000
        /*0cfc*/ 	.word	0x00000000
        /*0d00*/ 	.short	0x0101
        /*0d02*/ 	.byte	0xff
	.zero		1


	//   ....[192]....
        /*0d04*/ 	.word	0x000091f0
        /*0d08*/ 	.word	0x000000ff
        /*0d0c*/ 	.word	0x00000000
        /*0d10*/ 	.short	0x0101
        /*0d12*/ 	.byte	0x06
	.zero		1


	//   ....[193]....
        /*0d14*/ 	.word	0x00009210
        /*0d18*/ 	.word	0x00000000
        /*0d1c*/ 	.word	0x000002e0
        /*0d20*/ 	.short	0x010a
        /*0d22*/ 	.byte	0xff
	.zero		1


	//   ....[194]....
        /*0d24*/ 	.word	0x00009270
        /*0d28*/ 	.word	0x00000000
        /*0d2c*/ 	.word	0x00000118
        /*0d30*/ 	.short	0x010a
        /*0d32*/ 	.byte	0xff
	.zero		1


	//   ....[195]....
        /*0d34*/ 	.word	0x000092d0
        /*0d38*/ 	.word	0x00000000
        /*0d3c*/ 	.word	0x00000118
        /*0d40*/ 	.short	0x010a
        /*0d42*/ 	.byte	0xff
	.zero		1


	//   ....[196]....
        /*0d44*/ 	.word	0x00009320
        /*0d48*/ 	.word	0x00000003
        /*0d4c*/ 	.word	0x00000270
        /*0d50*/ 	.short	0x010a
        /*0d52*/ 	.byte	0xff
	.zero		1


	//   ....[197]....
        /*0d54*/ 	.word	0x00009380
        /*0d58*/ 	.word	0x00000000
        /*0d5c*/ 	.word	0x00000000
        /*0d60*/ 	.short	0x010a
        /*0d62*/ 	.byte	0xff
	.zero		1


	//   ....[198]....
        /*0d64*/ 	.word	0x000093e0
        /*0d68*/ 	.word	0x00000000
        /*0d6c*/ 	.word	0x00000000
        /*0d70*/ 	.short	0x010a
        /*0d72*/ 	.byte	0xff
	.zero		1


	//   ....[199]....
        /*0d74*/ 	.word	0x00009440
        /*0d78*/ 	.word	0x00000000
        /*0d7c*/ 	.word	0x00000000
        /*0d80*/ 	.short	0x010a
        /*0d82*/ 	.byte	0xff
	.zero		1


	//   ....[200]....
        /*0d84*/ 	.word	0x000094a0
        /*0d88*/ 	.word	0x00000000
        /*0d8c*/ 	.word	0x00000000
        /*0d90*/ 	.short	0x010a
        /*0d92*/ 	.byte	0xff
	.zero		1


	//   ....[201]....
        /*0d94*/ 	.word	0x00009500
        /*0d98*/ 	.word	0x00000000
        /*0d9c*/ 	.word	0x00000000
        /*0da0*/ 	.short	0x010a
        /*0da2*/ 	.byte	0xff
	.zero		1


	//   ....[202]....
        /*0da4*/ 	.word	0x00009560
        /*0da8*/ 	.word	0x00000000
        /*0dac*/ 	.word	0x00000000
        /*0db0*/ 	.short	0x010a
        /*0db2*/ 	.byte	0xff
	.zero		1


	//   ....[203]....
        /*0db4*/ 	.word	0x000095c0
        /*0db8*/ 	.word	0x00000000
        /*0dbc*/ 	.word	0x00000000
        /*0dc0*/ 	.short	0x010a
        /*0dc2*/ 	.byte	0xff
	.zero		1


	//   ....[204]....
        /*0dc4*/ 	.word	0x00009620
        /*0dc8*/ 	.word	0x00000000
        /*0dcc*/ 	.word	0x00000000
        /*0dd0*/ 	.short	0x010a
        /*0dd2*/ 	.byte	0xff
	.zero		1


	//   ....[205]....
        /*0dd4*/ 	.word	0x00009680
        /*0dd8*/ 	.word	0x00000000
        /*0ddc*/ 	.word	0x00000000
        /*0de0*/ 	.short	0x010a
        /*0de2*/ 	.byte	0xff
	.zero		1


	//   ....[206]....
        /*0de4*/ 	.word	0x000096e0
        /*0de8*/ 	.word	0x00000000
        /*0dec*/ 	.word	0x00000000
        /*0df0*/ 	.short	0x010a
        /*0df2*/ 	.byte	0xff
	.zero		1


	//   ....[207]....
        /*0df4*/ 	.word	0x00009740
        /*0df8*/ 	.word	0x00000000
        /*0dfc*/ 	.word	0x00000000
        /*0e00*/ 	.short	0x010a
        /*0e02*/ 	.byte	0xff
	.zero		1


	//   ....[208]....
        /*0e04*/ 	.word	0x000097a0
        /*0e08*/ 	.word	0x00000000
        /*0e0c*/ 	.word	0x00000000
        /*0e10*/ 	.short	0x010a
        /*0e12*/ 	.byte	0xff
	.zero		1


	//   ....[209]....
        /*0e14*/ 	.word	0x00009800
        /*0e18*/ 	.word	0x00000000
        /*0e1c*/ 	.word	0x00000000
        /*0e20*/ 	.short	0x010a
        /*0e22*/ 	.byte	0xff
	.zero		1


	//   ....[210]....
        /*0e24*/ 	.word	0x00009860
        /*0e28*/ 	.word	0x00000000
        /*0e2c*/ 	.word	0x00000000
        /*0e30*/ 	.short	0x010a
        /*0e32*/ 	.byte	0xff
	.zero		1


	//   ....[211]....
        /*0e34*/ 	.word	0x000098c0
        /*0e38*/ 	.word	0x00000000
        /*0e3c*/ 	.word	0x00000000
        /*0e40*/ 	.short	0x010a
        /*0e42*/ 	.byte	0xff
	.zero		1


	//   ....[212]....
        /*0e44*/ 	.word	0x00009920
        /*0e48*/ 	.word	0x00000000
        /*0e4c*/ 	.word	0x00000000
        /*0e50*/ 	.short	0x010a
        /*0e52*/ 	.byte	0xff
	.zero		1


	//   ....[213]....
        /*0e54*/ 	.word	0x00009980
        /*0e58*/ 	.word	0x00000000
        /*0e5c*/ 	.word	0x00000000
        /*0e60*/ 	.short	0x010a
        /*0e62*/ 	.byte	0xff
	.zero		1


	//   ....[214]....
        /*0e64*/ 	.word	0x000099e0
        /*0e68*/ 	.word	0x00000000
        /*0e6c*/ 	.word	0x00000000
        /*0e70*/ 	.short	0x010a
        /*0e72*/ 	.byte	0xff
	.zero		1


	//   ....[215]....
        /*0e74*/ 	.word	0x00009a40
        /*0e78*/ 	.word	0x00000000
        /*0e7c*/ 	.word	0x00000000
        /*0e80*/ 	.short	0x010a
        /*0e82*/ 	.byte	0xff
	.zero		1


	//   ....[216]....
        /*0e84*/ 	.word	0x00009aa0
        /*0e88*/ 	.word	0x00000000
        /*0e8c*/ 	.word	0x00000000
        /*0e90*/ 	.short	0x010a
        /*0e92*/ 	.byte	0xff
	.zero		1


	//   ....[217]....
        /*0e94*/ 	.word	0x00009b00
        /*0e98*/ 	.word	0x00000000
        /*0e9c*/ 	.word	0x00000000
        /*0ea0*/ 	.short	0x010a
        /*0ea2*/ 	.byte	0xff
	.zero		1


	//   ....[218]....
        /*0ea4*/ 	.word	0x00009b60
        /*0ea8*/ 	.word	0x00000000
        /*0eac*/ 	.word	0x00000000
        /*0eb0*/ 	.short	0x010a
        /*0eb2*/ 	.byte	0xff
	.zero		1


	//   ....[219]....
        /*0eb4*/ 	.word	0x00009bc0
        /*0eb8*/ 	.word	0x00000000
        /*0ebc*/ 	.word	0x00000000
        /*0ec0*/ 	.short	0x010a
        /*0ec2*/ 	.byte	0xff
	.zero		1


	//   ....[220]....
        /*0ec4*/ 	.word	0x00009c20
        /*0ec8*/ 	.word	0x00000000
        /*0ecc*/ 	.word	0x00000000
        /*0ed0*/ 	.short	0x010a
        /*0ed2*/ 	.byte	0xff
	.zero		1


	//   ....[221]....
        /*0ed4*/ 	.word	0x00009c80
        /*0ed8*/ 	.word	0x00000000
        /*0edc*/ 	.word	0x00000000
        /*0ee0*/ 	.short	0x010a
        /*0ee2*/ 	.byte	0xff
	.zero		1


	//   ....[222]....
        /*0ee4*/ 	.word	0x00009ce0
        /*0ee8*/ 	.word	0x00000000
        /*0eec*/ 	.word	0x00000000
        /*0ef0*/ 	.short	0x010a
        /*0ef2*/ 	.byte	0xff
	.zero		1


	//   ....[223]....
        /*0ef4*/ 	.word	0x00009d40
        /*0ef8*/ 	.word	0x00000000
        /*0efc*/ 	.word	0x00000000
        /*0f00*/ 	.short	0x010a
        /*0f02*/ 	.byte	0xff
	.zero		1


	//   ....[224]....
        /*0f04*/ 	.word	0x00009da0
        /*0f08*/ 	.word	0x00000000
        /*0f0c*/ 	.word	0x00000000
        /*0f10*/ 	.short	0x010a
        /*0f12*/ 	.byte	0xff
	.zero		1


	//   ....[225]....
        /*0f14*/ 	.word	0x00009e00
        /*0f18*/ 	.word	0x00000000
        /*0f1c*/ 	.word	0x00000000
        /*0f20*/ 	.short	0x010a
        /*0f22*/ 	.byte	0xff
	.zero		1


	//   ....[226]....
        /*0f24*/ 	.word	0x00009e60
        /*0f28*/ 	.word	0x00000000
        /*0f2c*/ 	.word	0x00000000
        /*0f30*/ 	.short	0x010a
        /*0f32*/ 	.byte	0xff
	.zero		1


	//   ....[227]....
        /*0f34*/ 	.word	0x00009ec0
        /*0f38*/ 	.word	0x00000000
        /*0f3c*/ 	.word	0x00000000
        /*0f40*/ 	.short	0x010a
        /*0f42*/ 	.byte	0xff
	.zero		1


	//   ....[228]....
        /*0f44*/ 	.word	0x00009f20
        /*0f48*/ 	.word	0x00000000
        /*0f4c*/ 	.word	0x00000000
        /*0f50*/ 	.short	0x010a
        /*0f52*/ 	.byte	0xff
	.zero		1


	//   ....[229]....
        /*0f54*/ 	.word	0x00009f80
        /*0f58*/ 	.word	0x00000000
        /*0f5c*/ 	.word	0x00000000
        /*0f60*/ 	.short	0x010a
        /*0f62*/ 	.byte	0xff
	.zero		1


	//   ....[230]....
        /*0f64*/ 	.word	0x00009fe0
        /*0f68*/ 	.word	0x00000000
        /*0f6c*/ 	.word	0x00000000
        /*0f70*/ 	.short	0x010a
        /*0f72*/ 	.byte	0xff
	.zero		1


	//   ....[231]....
        /*0f74*/ 	.word	0x0000a030
        /*0f78*/ 	.word	0x00000002
        /*0f7c*/ 	.word	0x000002d0
        /*0f80*/ 	.short	0x010a
        /*0f82*/ 	.byte	0xff
	.zero		1


	//   ....[232]....
        /*0f84*/ 	.word	0x0000a090
        /*0f88*/ 	.word	0x00000002
        /*0f8c*/ 	.word	0x00000280
        /*0f90*/ 	.short	0x010a
        /*0f92*/ 	.byte	0xff
	.zero		1


	//   ....[233]....
        /*0f94*/ 	.word	0x0000a0e0
        /*0f98*/ 	.word	0x00000002
        /*0f9c*/ 	.word	0x00000270
        /*0fa0*/ 	.short	0x010a
        /*0fa2*/ 	.byte	0xff
	.zero		1


	//   ....[234]....
        /*0fa4*/ 	.word	0x0000a140
        /*0fa8*/ 	.word	0x00000000
        /*0fac*/ 	.word	0x00000280
        /*0fb0*/ 	.short	0x010a
        /*0fb2*/ 	.byte	0xff
	.zero		1


	//   ....[235]....
        /*0fb4*/ 	.word	0x0000a1a0
        /*0fb8*/ 	.word	0x00000005
        /*0fbc*/ 	.word	0x00000008
        /*0fc0*/ 	.short	0x010a
        /*0fc2*/ 	.byte	0xff
	.zero		1


	//   ....[236]....
        /*0fc4*/ 	.word	0x0000a280
        /*0fc8*/ 	.word	0x00000000
        /*0fcc*/ 	.word	0x00000008
        /*0fd0*/ 	.short	0x010a
        /*0fd2*/ 	.byte	0xff
	.zero		1


	//   ....[237]....
        /*0fd4*/ 	.word	0x0000a2d0
        /*0fd8*/ 	.word	0x00000000
        /*0fdc*/ 	.word	0x00000270
        /*0fe0*/ 	.short	0x010a
        /*0fe2*/ 	.byte	0xff
	.zero		1


	//   ....[238]....
        /*0fe4*/ 	.word	0x0000a330
        /*0fe8*/ 	.word	0x00000000
        /*0fec*/ 	.word	0x000002b0
        /*0ff0*/ 	.short	0x010a
        /*0ff2*/ 	.byte	0xff
	.zero		1


	//   ....[239]....
        /*0ff4*/ 	.word	0x0000a390
        /*0ff8*/ 	.word	0x00000000
        /*0ffc*/ 	.word	0x00000000
        /*1000*/ 	.short	0x010a
        /*1002*/ 	.byte	0xff
	.zero		1


	//   ....[240]....
        /*1004*/ 	.word	0x0000a3f0
        /*1008*/ 	.word	0x00000000
        /*100c*/ 	.word	0x00000000
        /*1010*/ 	.short	0x010a
        /*1012*/ 	.byte	0xff
	.zero		1


	//   ....[241]....
        /*1014*/ 	.word	0x0000a450
        /*1018*/ 	.word	0x00000000
        /*101c*/ 	.word	0x00000000
        /*1020*/ 	.short	0x010a
        /*1022*/ 	.byte	0xff
	.zero		1


	//   ....[242]....
        /*1024*/ 	.word	0x0000a4b0
        /*1028*/ 	.word	0x00000000
        /*102c*/ 	.word	0x00000000
        /*1030*/ 	.short	0x010a
        /*1032*/ 	.byte	0xff
	.zero		1


	//   ....[243]....
        /*1034*/ 	.word	0x0000a510
        /*1038*/ 	.word	0x00000000
        /*103c*/ 	.word	0x000002f0
        /*1040*/ 	.short	0x010a
        /*1042*/ 	.byte	0xff
	.zero		1


	//   ....[244]....
        /*1044*/ 	.word	0x0000a560
        /*1048*/ 	.word	0x0000000c
        /*104c*/ 	.word	0x00000270
        /*1050*/ 	.short	0x010a
        /*1052*/ 	.byte	0xff
	.zero		1


	//   ....[245]....
        /*1054*/ 	.word	0x0000a5c0
        /*1058*/ 	.word	0x00000000
        /*105c*/ 	.word	0x00000268
        /*1060*/ 	.short	0x010a
        /*1062*/ 	.byte	0xff
	.zero		1


	//   ....[246]....
        /*1064*/ 	.word	0x0000a620
        /*1068*/ 	.word	0x00000000
        /*106c*/ 	.word	0x00000248
        /*1070*/ 	.short	0x010a
        /*1072*/ 	.byte	0xff
	.zero		1


	//   ....[247]....
        /*1074*/ 	.word	0x0000a680
        /*1078*/ 	.word	0x00000000
        /*107c*/ 	.word	0x00000248
        /*1080*/ 	.short	0x010a
        /*1082*/ 	.byte	0xff
	.zero		1


	//   ....[248]....
        /*1084*/ 	.word	0x0000a6e0
        /*1088*/ 	.word	0x00000000
        /*108c*/ 	.word	0x00000000
        /*1090*/ 	.short	0x010a
        /*1092*/ 	.byte	0xff
	.zero		1


	//   ....[249]....
        /*1094*/ 	.word	0x0000a740
        /*1098*/ 	.word	0x00000000
        /*109c*/ 	.word	0x00000000
        /*10a0*/ 	.short	0x010a
        /*10a2*/ 	.byte	0xff
	.zero		1


	//   ....[250]....
        /*10a4*/ 	.word	0x0000a790
        /*10a8*/ 	.word	0x00000000
        /*10ac*/ 	.word	0x00000270
        /*10b0*/ 	.short	0x010a
        /*10b2*/ 	.byte	0xff
	.zero		1


	//   ....[251]....
        /*10b4*/ 	.word	0x0000a7e0
        /*10b8*/ 	.word	0x00000000
        /*10bc*/ 	.word	0x00000230
        /*10c0*/ 	.short	0x010a
        /*10c2*/ 	.byte	0xff
	.zero		1


	//   ....[252]....
        /*10c4*/ 	.word	0x0000a830
        /*10c8*/ 	.word	0x00000036
        /*10cc*/ 	.word	0x00000290
        /*10d0*/ 	.short	0x010a
        /*10d2*/ 	.byte	0xff
	.zero		1


	//   ....[253]....
        /*10d4*/ 	.word	0x0000a880
        /*10d8*/ 	.word	0x00000003
        /*10dc*/ 	.word	0x00000230
        /*10e0*/ 	.short	0x010a
        /*10e2*/ 	.byte	0xff
	.zero		1


	//----- nvinfo : EIATTR_NUM_MBARRIERS
	.align		4
.L_47:
        /*10e4*/ 	.byte	0x03, 0x38
        /*10e6*/ 	.short	0x005f


	//----- nvinfo : EIATTR_EXIT_INSTR_OFFSETS
	.align		4
        /*10e8*/ 	.byte	0x04, 0x1c
        /*10ea*/ 	.short	(.L_49 - .L_48)


	//   ....[0]....
.L_48:
        /*10ec*/ 	.word	0x00004250


	//   ....[1]....
        /*10f0*/ 	.word	0x00004740


	//   ....[2]....
        /*10f4*/ 	.word	0x000047a0


	//   ....[3]....
        /*10f8*/ 	.word	0x00005a40


	//   ....[4]....
        /*10fc*/ 	.word	0x00006b00


	//   ....[5]....
        /*1100*/ 	.word	0x00006b40


	//   ....[6]....
        /*1104*/ 	.word	0x000090f0


	//   ....[7]....
        /*1108*/ 	.word	0x00009160


	//   ....[8]....
        /*110c*/ 	.word	0x00009190


	//   ....[9]....
        /*1110*/ 	.word	0x00009200


	//----- nvinfo : EIATTR_MAX_THREADS
	.align		4
.L_49:
        /*1114*/ 	.byte	0x04, 0x05
        /*1116*/ 	.short	(.L_51 - .L_50)
.L_50:
        /*1118*/ 	.word	0x00000100
        /*111c*/ 	.word	0x00000001
        /*1120*/ 	.word	0x00000001


	//----- nvinfo : EIATTR_CRS_STACK_SIZE
	.align		4
.L_51:
        /*1124*/ 	.byte	0x04, 0x1e
        /*1126*/ 	.short	(.L_53 - .L_52)
.L_52:
        /*1128*/ 	.word	0x00000000


	//----- nvinfo : EIATTR_CBANK_PARAM_SIZE
	.align		4
.L_53:
        /*112c*/ 	.byte	0x03, 0x19
        /*112e*/ 	.short	0x0800


	//----- nvinfo : EIATTR_PARAM_CBANK
	.align		4
        /*1130*/ 	.byte	0x04, 0x0a
        /*1132*/ 	.short	(.L_55 - .L_54)
	.align		4
.L_54:
        /*1134*/ 	.word	index@(.nv.constant0._ZN7cutlass13device_kernelINS_4gemm6kernel13GemmUniversalIN4cute5tupleIJiiiiEEENS1_10collective13CollectiveMmaINS1_35MainloopSm100TmaUmmaWarpSpecializedILi35ELi2ELi4ENS5_IJNS4_1CILi4EEENSA_ILi2EEENSA_ILi1EEEEEEEENS5_IJNSA_ILi128EEENSA_ILi64EEENSA_ILi32EEEEEENS_6half_tENS5_IJlSD_lEEESK_SL_NS4_8TiledMMAINS4_8MMA_AtomIJNS4_26SM100_MMA_F16BF16_2x1SM_SSISK_SK_fLi128ELi64ELNS4_4UMMA5MajorE0ELSQ_0ELNSP_7ScaleInE0ELSR_0EEEEEENS4_6LayoutINS5_IJSD_SD_SD_EEENS5_IJNSA_ILi0EEESW_SW_EEEEENS5_IJNS4_10UnderscoreESZ_SZ_EEEEENS4_28SM100_TMA_2SM_LOAD_MULTICASTENS4_14ComposedLayoutINS4_7SwizzleILi2ELi4ELi3EEENS4_18smem_ptr_flag_bitsILi16EEENSU_INS5_IJNSA_ILi8EEESI_EEENS5_IJSI_SD_EEEEEEEvNS4_8identityES12_S1C_vS1D_EENS_8epilogue10collective18CollectiveEpilogueINS1F_23Sm100TmaWarpSpecializedILi3ELi2ELi16ELb1ELb0EEEJNS5_IJSH_SH_SI_EEENS5_IJNSU_ISH_SD_EENSU_INS5_IJNSA_ILi16EEESC_EEENS5_IJSD_SI_EEEEEEEESK_SL_SK_SL_NS1F_6fusion15FusionCallbacksIS1J_NS1R_17LinearCombinationISK_fSK_fLNS_15FloatRoundStyleE2EEES1K_S1Q_JEEENS4_5SM1004TMEM4LOAD26SM100_TMEM_LOAD_32dp32b16xENS4_13SM90_TMA_LOADENS13_INS14_ILi1ELi4ELi3EEES17_NSU_INS5_IJS18_S1M_EEENS5_IJS1M_SD_EEEEEEENS4_39AutoVectorizingCopyWithAssumedAlignmentILi128EEENS4_14SM90_TMA_STOREES26_S28_S28_EEEvvEEEEvNT_6ParamsE)
        /*1138*/ 	.short	0x0380
        /*113a*/ 	.short	0x0800


	//----- nvinfo : EIATTR_SW_WAR
	.align		4
.L_55:
        /*113c*/ 	.byte	0x04, 0x36
        /*113e*/ 	.short	(.L_57 - .L_56)
.L_56:
        /*1140*/ 	.word	0x00000008
.L_57:


//--------------------- .nv.callgraph             --------------------------
	.section	.nv.callgraph,"",@"SHT_CUDA_CALLGRAPH"
	.align	4
	.sectionentsize	8
	.align		4
        /*0000*/ 	.word	0x00000000
	.align		4
        /*0004*/ 	.word	0xffffffff
	.align		4
        /*0008*/ 	.word	index@(_ZN7cutlass13device_kernelINS_4gemm6kernel13GemmUniversalIN4cute5tupleIJiiiiEEENS1_10collective13CollectiveMmaINS1_35MainloopSm100TmaUmmaWarpSpecializedILi35ELi2ELi4ENS5_IJNS4_1CILi4EEENSA_ILi2EEENSA_ILi1EEEEEEEENS5_IJNSA_ILi128EEENSA_ILi64EEENSA_ILi32EEEEEENS_6half_tENS5_IJlSD_lEEESK_SL_NS4_8TiledMMAINS4_8MMA_AtomIJNS4_26SM100_MMA_F16BF16_2x1SM_SSISK_SK_fLi128ELi64ELNS4_4UMMA5MajorE0ELSQ_0ELNSP_7ScaleInE0ELSR_0EEEEEENS4_6LayoutINS5_IJSD_SD_SD_EEENS5_IJNSA_ILi0EEESW_SW_EEEEENS5_IJNS4_10UnderscoreESZ_SZ_EEEEENS4_28SM100_TMA_2SM_LOAD_MULTICASTENS4_14ComposedLayoutINS4_7SwizzleILi2ELi4ELi3EEENS4_18smem_ptr_flag_bitsILi16EEENSU_INS5_IJNSA_ILi8EEESI_EEENS5_IJSI_SD_EEEEEEEvNS4_8identityES12_S1C_vS1D_EENS_8epilogue10collective18CollectiveEpilogueINS1F_23Sm100TmaWarpSpecializedILi3ELi2ELi16ELb1ELb0EEEJNS5_IJSH_SH_SI_EEENS5_IJNSU_ISH_SD_EENSU_INS5_IJNSA_ILi16EEESC_EEENS5_IJSD_SI_EEEEEEEESK_SL_SK_SL_NS1F_6fusion15FusionCallbacksIS1J_NS1R_17LinearCombinationISK_fSK_fLNS_15FloatRoundStyleE2EEES1K_S1Q_JEEENS4_5SM1004TMEM4LOAD26SM100_TMEM_LOAD_32dp32b16xENS4_13SM90_TMA_LOADENS13_INS14_ILi1ELi4ELi3EEES17_NSU_INS5_IJS18_S1M_EEENS5_IJS1M_SD_EEEEEEENS4_39AutoVectorizingCopyWithAssumedAlignmentILi128EEENS4_14SM90_TMA_STOREES26_S28_S28_EEEvvEEEEvNT_6ParamsE)
	.align		4
        /*000c*/ 	.word	index@(__assertfail)
	.align		4
        /*0010*/ 	.word	0x00000000
	.align		4
        /*0014*/ 	.word	0xfffffffe
	.align		4
        /*0018*/ 	.word	0x00000000
	.align		4
        /*001c*/ 	.word	0xfffffffd
	.align		4
        /*0020*/ 	.word	0x00000000
	.align		4
        /*0024*/ 	.word	0xfffffffc


//--------------------- .nv.constant4             --------------------------
	.section	.nv.constant4,"a",@progbits
	.align	8
	.align		8
.nv.constant4:
        /*0000*/ 	.dword	__assertfail
	.align		8
        /*0008*/ 	.dword	__unnamed_1
	.align		8
        /*0010*/ 	.dword	__unnamed_2
	.align		8
        /*0018*/ 	.dword	_ZN40_INTERNAL_d3383454_4_k_cu_6484a465_182614cuda3std3__45__cpo5beginE
	.align		8
        /*0020*/ 	.dword	_ZN40_INTERNAL_d3383454_4_k_cu_6484a465_182614cuda3std3__45__cpo3endE
	.align		8
        /*0028*/ 	.dword	_ZN40_INTERNAL_d3383454_4_k_cu_6484a465_182614cuda3std3__45__cpo6cbeginE
	.align		8
        /*0030*/ 	.dword	_ZN40_INTERNAL_d3383454_4_k_cu_6484a465_182614cuda3std3__45__cpo4cendE
	.align		8
        /*0038*/ 	.dword	_ZN40_INTERNAL_d3383454_4_k_cu_6484a465_182614cuda3std3__442_GLOBAL__N__d3383454_4_k_cu_6484a465_182616ignoreE
	.align		8
        /*0040*/ 	.dword	_ZN40_INTERNAL_d3383454_4_k_cu_6484a465_182614cuda3std3__419piecewise_constructE
	.align		8
        /*0048*/ 	.dword	_ZN40_INTERNAL_d3383454_4_k_cu_6484a465_182614cuda3std3__48in_placeE
	.align		8
        /*0050*/ 	.dword	_ZN40_INTERNAL_d3383454_4_k_cu_6484a465_182614cuda3std6ranges3__45__cpo4swapE
	.align		8
        /*0058*/ 	.dword	_ZN40_INTERNAL_d3383454_4_k_cu_6484a465_182614cuda3std6ranges3__45__cpo9iter_moveE
	.align		8
        /*0060*/ 	.dword	_ZN40_INTERNAL_d3383454_4_k_cu_6484a465_182614cute7productE
	.align		8
        /*0068*/ 	.dword	_ZN40_INTERNAL_d3383454_4_k_cu_6484a465_182614cute1_E
	.align		8
        /*0070*/ 	.dword	$str$25
	.align		8
        /*0078*/ 	.dword	$str$26
	.align		8
        /*0080*/ 	.dword	$str$27
	.align		8
        /*0088*/ 	.dword	$str$28


//--------------------- .text._ZN7cutlass13device_kernelINS_4gemm6kernel13GemmUniversalIN4cute5tupleIJiiiiEEENS1_10collective13CollectiveMmaINS1_35MainloopSm100TmaUmmaWarpSpecializedILi35ELi2ELi4ENS5_IJNS4_1CILi4EEENSA_ILi2EEENSA_ILi1EEEEEEEENS5_IJNSA_ILi128EEENSA_ILi64EEENSA_ILi32EEEEEENS_6half_tENS5_IJlSD_lEEESK_SL_NS4_8TiledMMAINS4_8MMA_AtomIJNS4_26SM100_MMA_F16BF16_2x1SM_SSISK_SK_fLi128ELi64ELNS4_4UMMA5MajorE0ELSQ_0ELNSP_7ScaleInE0ELSR_0EEEEEENS4_6LayoutINS5_IJSD_SD_SD_EEENS5_IJNSA_ILi0EEESW_SW_EEEEENS5_IJNS4_10UnderscoreESZ_SZ_EEEEENS4_28SM100_TMA_2SM_LOAD_MULTICASTENS4_14ComposedLayoutINS4_7SwizzleILi2ELi4ELi3EEENS4_18smem_ptr_flag_bitsILi16EEENSU_INS5_IJNSA_ILi8EEESI_EEENS5_IJSI_SD_EEEEEEEvNS4_8identityES12_S1C_vS1D_EENS_8epilogue10collective18CollectiveEpilogueINS1F_23Sm100TmaWarpSpecializedILi3ELi2ELi16ELb1ELb0EEEJNS5_IJSH_SH_SI_EEENS5_IJNSU_ISH_SD_EENSU_INS5_IJNSA_ILi16EEESC_EEENS5_IJSD_SI_EEEEEEEESK_SL_SK_SL_NS1F_6fusion15FusionCallbacksIS1J_NS1R_17LinearCombinationISK_fSK_fLNS_15FloatRoundStyleE2EEES1K_S1Q_JEEENS4_5SM1004TMEM4LOAD26SM100_TMEM_LOAD_32dp32b16xENS4_13SM90_TMA_LOADENS13_INS14_ILi1ELi4ELi3EEES17_NSU_INS5_IJS18_S1M_EEENS5_IJS1M_SD_EEEEEEENS4_39AutoVectorizingCopyWithAssumedAlignmentILi128EEENS4_14SM90_TMA_STOREES26_S28_S28_EEEvvEEEEvNT_6ParamsE --------------------------
	.section	.text._ZN7cutlass13device_kernelINS_4gemm6kernel13GemmUniversalIN4cute5tupleIJiiiiEEENS1_10collective13CollectiveMmaINS1_35MainloopSm100TmaUmmaWarpSpecializedILi35ELi2ELi4ENS5_IJNS4_1CILi4EEENSA_ILi2EEENSA_ILi1EEEEEEEENS5_IJNSA_ILi128EEENSA_ILi64EEENSA_ILi32EEEEEENS_6half_tENS5_IJlSD_lEEESK_SL_NS4_8TiledMMAINS4_8MMA_AtomIJNS4_26SM100_MMA_F16BF16_2x1SM_SSISK_SK_fLi128ELi64ELNS4_4UMMA5MajorE0ELSQ_0ELNSP_7ScaleInE0ELSR_0EEEEEENS4_6LayoutINS5_IJSD_SD_SD_EEENS5_IJNSA_ILi0EEESW_SW_EEEEENS5_IJNS4_10UnderscoreESZ_SZ_EEEEENS4_28SM100_TMA_2SM_LOAD_MULTICASTENS4_14ComposedLayoutINS4_7SwizzleILi2ELi4ELi3EEENS4_18smem_ptr_flag_bitsILi16EEENSU_INS5_IJNSA_ILi8EEESI_EEENS5_IJSI_SD_EEEEEEEvNS4_8identityES12_S1C_vS1D_EENS_8epilogue10collective18CollectiveEpilogueINS1F_23Sm100TmaWarpSpecializedILi3ELi2ELi16ELb1ELb0EEEJNS5_IJSH_SH_SI_EEENS5_IJNSU_ISH_SD_EENSU_INS5_IJNSA_ILi16EEESC_EEENS5_IJSD_SI_EEEEEEEESK_SL_SK_SL_NS1F_6fusion15FusionCallbacksIS1J_NS1R_17LinearCombinationISK_fSK_fLNS_15FloatRoundStyleE2EEES1K_S1Q_JEEENS4_5SM1004TMEM4LOAD26SM100_TMEM_LOAD_32dp32b16xENS4_13SM90_TMA_LOADENS13_INS14_ILi1ELi4ELi3EEES17_NSU_INS5_IJS18_S1M_EEENS5_IJS1M_SD_EEEEEEENS4_39AutoVectorizingCopyWithAssumedAlignmentILi128EEENS4_14SM90_TMA_STOREES26_S28_S28_EEEvvEEEEvNT_6ParamsE,"ax",@progbits
	.align	128
.text._ZN7cutlass13device_kernelINS_4gemm6kernel13GemmUniversalIN4cute5tupleIJiiiiEEENS1_10collective13CollectiveMmaINS1_35MainloopSm100TmaUmmaWarpSpecializedILi35ELi2ELi4ENS5_IJNS4_1CILi4EEENSA_ILi2EEENSA_ILi1EEEEEEEENS5_IJNSA_ILi128EEENSA_ILi64EEENSA_ILi32EEEEEENS_6half_tENS5_IJlSD_lEEESK_SL_NS4_8TiledMMAINS4_8MMA_AtomIJNS4_26SM100_MMA_F16BF16_2x1SM_SSISK_SK_fLi128ELi64ELNS4_4UMMA5MajorE0ELSQ_0ELNSP_7ScaleInE0ELSR_0EEEEEENS4_6LayoutINS5_IJSD_SD_SD_EEENS5_IJNSA_ILi0EEESW_SW_EEEEENS5_IJNS4_10UnderscoreESZ_SZ_EEEEENS4_28SM100_TMA_2SM_LOAD_MULTICASTENS4_14ComposedLayoutINS4_7SwizzleILi2ELi4ELi3EEENS4_18smem_ptr_flag_bitsILi16EEENSU_INS5_IJNSA_ILi8EEESI_EEENS5_IJSI_SD_EEEEEEEvNS4_8identityES12_S1C_vS1D_EENS_8epilogue10collective18CollectiveEpilogueINS1F_23Sm100TmaWarpSpecializedILi3ELi2ELi16ELb1ELb0EEEJNS5_IJSH_SH_SI_EEENS5_IJNSU_ISH_SD_EENSU_INS5_IJNSA_ILi16EEESC_EEENS5_IJSD_SI_EEEEEEEESK_SL_SK_SL_NS1F_6fusion15FusionCallbacksIS1J_NS1R_17LinearCombinationISK_fSK_fLNS_15FloatRoundStyleE2EEES1K_S1Q_JEEENS4_5SM1004TMEM4LOAD26SM100_TMEM_LOAD_32dp32b16xENS4_13SM90_TMA_LOADENS13_INS14_ILi1ELi4ELi3EEES17_NSU_INS5_IJS18_S1M_EEENS5_IJS1M_SD_EEEEEEENS4_39AutoVectorizingCopyWithAssumedAlignmentILi128EEENS4_14SM90_TMA_STOREES26_S28_S28_EEEvvEEEEvNT_6ParamsE:
        .type           _ZN7cutlass13device_kernelINS_4gemm6kernel13GemmUniversalIN4cute5tupleIJiiiiEEENS1_10collective13CollectiveMmaINS1_35MainloopSm100TmaUmmaWarpSpecializedILi35ELi2ELi4ENS5_IJNS4_1CILi4EEENSA_ILi2EEENSA_ILi1EEEEEEEENS5_IJNSA_ILi128EEENSA_ILi64EEENSA_ILi32EEEEEENS_6half_tENS5_IJlSD_lEEESK_SL_NS4_8TiledMMAINS4_8MMA_AtomIJNS4_26SM100_MMA_F16BF16_2x1SM_SSISK_SK_fLi128ELi64ELNS4_4UMMA5MajorE0ELSQ_0ELNSP_7ScaleInE0ELSR_0EEEEEENS4_6LayoutINS5_IJSD_SD_SD_EEENS5_IJNSA_ILi0EEESW_SW_EEEEENS5_IJNS4_10UnderscoreESZ_SZ_EEEEENS4_28SM100_TMA_2SM_LOAD_MULTICASTENS4_14ComposedLayoutINS4_7SwizzleILi2ELi4ELi3EEENS4_18smem_ptr_flag_bitsILi16EEENSU_INS5_IJNSA_ILi8EEESI_EEENS5_IJSI_SD_EEEEEEEvNS4_8identityES12_S1C_vS1D_EENS_8epilogue10collective18CollectiveEpilogueINS1F_23Sm100TmaWarpSpecializedILi3ELi2ELi16ELb1ELb0EEEJNS5_IJSH_SH_SI_EEENS5_IJNSU_ISH_SD_EENSU_INS5_IJNSA_ILi16EEESC_EEENS5_IJSD_SI_EEEEEEEESK_SL_SK_SL_NS1F_6fusion15FusionCallbacksIS1J_NS1R_17LinearCombinationISK_fSK_fLNS_15FloatRoundStyleE2EEES1K_S1Q_JEEENS4_5SM1004TMEM4LOAD26SM100_TMEM_LOAD_32dp32b16xENS4_13SM90_TMA_LOADENS13_INS14_ILi1ELi4ELi3EEES17_NSU_INS5_IJS18_S1M_EEENS5_IJS1M_SD_EEEEEEENS4_39AutoVectorizingCopyWithAssumedAlignmentILi128EEENS4_14SM90_TMA_STOREES26_S28_S28_EEEvvEEEEvNT_6ParamsE,@function
        .size           _ZN7cutlass13device_kernelINS_4gemm6kernel13GemmUniversalIN4cute5tupleIJiiiiEEENS1_10collective13CollectiveMmaINS1_35MainloopSm100TmaUmmaWarpSpecializedILi35ELi2ELi4ENS5_IJNS4_1CILi4EEENSA_ILi2EEENSA_ILi1EEEEEEEENS5_IJNSA_ILi128EEENSA_ILi64EEENSA_ILi32EEEEEENS_6half_tENS5_IJlSD_lEEESK_SL_NS4_8TiledMMAINS4_8MMA_AtomIJNS4_26SM100_MMA_F16BF16_2x1SM_SSISK_SK_fLi128ELi64ELNS4_4UMMA5MajorE0ELSQ_0ELNSP_7ScaleInE0ELSR_0EEEEEENS4_6LayoutINS5_IJSD_SD_SD_EEENS5_IJNSA_ILi0EEESW_SW_EEEEENS5_IJNS4_10UnderscoreESZ_SZ_EEEEENS4_28SM100_TMA_2SM_LOAD_MULTICASTENS4_14ComposedLayoutINS4_7SwizzleILi2ELi4ELi3EEENS4_18smem_ptr_flag_bitsILi16EEENSU_INS5_IJNSA_ILi8EEESI_EEENS5_IJSI_SD_EEEEEEEvNS4_8identityES12_S1C_vS1D_EENS_8epilogue10collective18CollectiveEpilogueINS1F_23Sm100TmaWarpSpecializedILi3ELi2ELi16ELb1ELb0EEEJNS5_IJSH_SH_SI_EEENS5_IJNSU_ISH_SD_EENSU_INS5_IJNSA_ILi16EEESC_EEENS5_IJSD_SI_EEEEEEEESK_SL_SK_SL_NS1F_6fusion15FusionCallbacksIS1J_NS1R_17LinearCombinationISK_fSK_fLNS_15FloatRoundStyleE2EEES1K_S1Q_JEEENS4_5SM1004TMEM4LOAD26SM100_TMEM_LOAD_32dp32b16xENS4_13SM90_TMA_LOADENS13_INS14_ILi1ELi4ELi3EEES17_NSU_INS5_IJS18_S1M_EEENS5_IJS1M_SD_EEEEEEENS4_39AutoVectorizingCopyWithAssumedAlignmentILi128EEENS4_14SM90_TMA_STOREES26_S28_S28_EEEvvEEEEvNT_6ParamsE,(.L_x_269 - _ZN7cutlass13device_kernelINS_4gemm6kernel13GemmUniversalIN4cute5tupleIJiiiiEEENS1_10collective13CollectiveMmaINS1_35MainloopSm100TmaUmmaWarpSpecializedILi35ELi2ELi4ENS5_IJNS4_1CILi4EEENSA_ILi2EEENSA_ILi1EEEEEEEENS5_IJNSA_ILi128EEENSA_ILi64EEENSA_ILi32EEEEEENS_6half_tENS5_IJlSD_lEEESK_SL_NS4_8TiledMMAINS4_8MMA_AtomIJNS4_26SM100_MMA_F16BF16_2x1SM_SSISK_SK_fLi128ELi64ELNS4_4UMMA5MajorE0ELSQ_0ELNSP_7ScaleInE0ELSR_0EEEEEENS4_6LayoutINS5_IJSD_SD_SD_EEENS5_IJNSA_ILi0EEESW_SW_EEEEENS5_IJNS4_10UnderscoreESZ_SZ_EEEEENS4_28SM100_TMA_2SM_LOAD_MULTICASTENS4_14ComposedLayoutINS4_7SwizzleILi2ELi4ELi3EEENS4_18smem_ptr_flag_bitsILi16EEENSU_INS5_IJNSA_ILi8EEESI_EEENS5_IJSI_SD_EEEEEEEvNS4_8identityES12_S1C_vS1D_EENS_8epilogue10collective18CollectiveEpilogueINS1F_23Sm100TmaWarpSpecializedILi3ELi2ELi16ELb1ELb0EEEJNS5_IJSH_SH_SI_EEENS5_IJNSU_ISH_SD_EENSU_INS5_IJNSA_ILi16EEESC_EEENS5_IJSD_SI_EEEEEEEESK_SL_SK_SL_NS1F_6fusion15FusionCallbacksIS1J_NS1R_17LinearCombinationISK_fSK_fLNS_15FloatRoundStyleE2EEES1K_S1Q_JEEENS4_5SM1004TMEM4LOAD26SM100_TMEM_LOAD_32dp32b16xENS4_13SM90_TMA_LOADENS13_INS14_ILi1ELi4ELi3EEES17_NSU_INS5_IJS18_S1M_EEENS5_IJS1M_SD_EEEEEEENS4_39AutoVectorizingCopyWithAssumedAlignmentILi128EEENS4_14SM90_TMA_STOREES26_S28_S28_EEEvvEEEEvNT_6ParamsE)
        .other          _ZN7cutlass13device_kernelINS_4gemm6kernel13GemmUniversalIN4cute5tupleIJiiiiEEENS1_10collective13CollectiveMmaINS1_35MainloopSm100TmaUmmaWarpSpecializedILi35ELi2ELi4ENS5_IJNS4_1CILi4EEENSA_ILi2EEENSA_ILi1EEEEEEEENS5_IJNSA_ILi128EEENSA_ILi64EEENSA_ILi32EEEEEENS_6half_tENS5_IJlSD_lEEESK_SL_NS4_8TiledMMAINS4_8MMA_AtomIJNS4_26SM100_MMA_F16BF16_2x1SM_SSISK_SK_fLi128ELi64ELNS4_4UMMA5MajorE0ELSQ_0ELNSP_7ScaleInE0ELSR_0EEEEEENS4_6LayoutINS5_IJSD_SD_SD_EEENS5_IJNSA_ILi0EEESW_SW_EEEEENS5_IJNS4_10UnderscoreESZ_SZ_EEEEENS4_28SM100_TMA_2SM_LOAD_MULTICASTENS4_14ComposedLayoutINS4_7SwizzleILi2ELi4ELi3EEENS4_18smem_ptr_flag_bitsILi16EEENSU_INS5_IJNSA_ILi8EEESI_EEENS5_IJSI_SD_EEEEEEEvNS4_8identityES12_S1C_vS1D_EENS_8epilogue10collective18CollectiveEpilogueINS1F_23Sm100TmaWarpSpecializedILi3ELi2ELi16ELb1ELb0EEEJNS5_IJSH_SH_SI_EEENS5_IJNSU_ISH_SD_EENSU_INS5_IJNSA_ILi16EEESC_EEENS5_IJSD_SI_EEEEEEEESK_SL_SK_SL_NS1F_6fusion15FusionCallbacksIS1J_NS1R_17LinearCombinationISK_fSK_fLNS_15FloatRoundStyleE2EEES1K_S1Q_JEEENS4_5SM1004TMEM4LOAD26SM100_TMEM_LOAD_32dp32b16xENS4_13SM90_TMA_LOADENS13_INS14_ILi1ELi4ELi3EEES17_NSU_INS5_IJS18_S1M_EEENS5_IJS1M_SD_EEEEEEENS4_39AutoVectorizingCopyWithAssumedAlignmentILi128EEENS4_14SM90_TMA_STOREES26_S28_S28_EEEvvEEEEvNT_6ParamsE,@"STO_CUDA_ENTRY STV_DEFAULT"
_ZN7cutlass13device_kernelINS_4gemm6kernel13GemmUniversalIN4cute5tupleIJiiiiEEENS1_10collective13CollectiveMmaINS1_35MainloopSm100TmaUmmaWarpSpecializedILi35ELi2ELi4ENS5_IJNS4_1CILi4EEENSA_ILi2EEENSA_ILi1EEEEEEEENS5_IJNSA_ILi128EEENSA_ILi64EEENSA_ILi32EEEEEENS_6half_tENS5_IJlSD_lEEESK_SL_NS4_8TiledMMAINS4_8MMA_AtomIJNS4_26SM100_MMA_F16BF16_2x1SM_SSISK_SK_fLi128ELi64ELNS4_4UMMA5MajorE0ELSQ_0ELNSP_7ScaleInE0ELSR_0EEEEEENS4_6LayoutINS5_IJSD_SD_SD_EEENS5_IJNSA_ILi0EEESW_SW_EEEEENS5_IJNS4_10UnderscoreESZ_SZ_EEEEENS4_28SM100_TMA_2SM_LOAD_MULTICASTENS4_14ComposedLayoutINS4_7SwizzleILi2ELi4ELi3EEENS4_18smem_ptr_flag_bitsILi16EEENSU_INS5_IJNSA_ILi8EEESI_EEENS5_IJSI_SD_EEEEEEEvNS4_8identityES12_S1C_vS1D_EENS_8epilogue10collective18CollectiveEpilogueINS1F_23Sm100TmaWarpSpecializedILi3ELi2ELi16ELb1ELb0EEEJNS5_IJSH_SH_SI_EEENS5_IJNSU_ISH_SD_EENSU_INS5_IJNSA_ILi16EEESC_EEENS5_IJSD_SI_EEEEEEEESK_SL_SK_SL_NS1F_6fusion15FusionCallbacksIS1J_NS1R_17LinearCombinationISK_fSK_fLNS_15FloatRoundStyleE2EEES1K_S1Q_JEEENS4_5SM1004TMEM4LOAD26SM100_TMEM_LOAD_32dp32b16xENS4_13SM90_TMA_LOADENS13_INS14_ILi1ELi4ELi3EEES17_NSU_INS5_IJS18_S1M_EEENS5_IJS1M_SD_EEEEEEENS4_39AutoVectorizingCopyWithAssumedAlignmentILi128EEENS4_14SM90_TMA_STOREES26_S28_S28_EEEvvEEEEvNT_6ParamsE:
[----:B------:R-:W1:Y:S01]  /*0000*/  LDC R1, c[0x0][0x37c] ;  /* 0x0000df00ff017b82 */ /* 0x000e620000000800 */
[----:B------:R-:W2:Y:S01]  /*0010*/  S2R R59, SR_TID.X ;  /* 0x00000000003b7919 */ /* 0x000ea20000002100 */
[----:B------:R-:W3:Y:S06]  /*0020*/  LDCU.64 UR8, c[0x0][0x890] ;  /* 0x00011200ff0877ac */ /* 0x000eec0008000a00 */
[----:B------:R-:W4:Y:S01]  /*0030*/  S2UR UR55, SR_CgaCtaId ;  /* 0x00000000003779c3 */ /* 0x000f220000008800 */
[----:B------:R-:W-:Y:S02]  /*0040*/  PRMT R50, RZ, 0x7610, R50 ;  /* 0x00007610ff327816 */ /* 0x000fe40000000032 */
[----:B------:R-:W-:-:S02]  /*0050*/  ELECT P0, URZ, PT ;  /* 0x0000000000ff782f */ /* 0x000fc40003800000 */
[----:B---3--:R-:W-:-:S04]  /*0060*/  ISETP.NE.U32.AND P1, PT, RZ, UR8, PT ;  /* 0x00000008ff007c0c */ /* 0x008fc8000bf25070 */
[----:B------:R-:W-:Y:S01]  /*0070*/  ISETP.NE.AND.EX P2, PT, RZ, UR9, PT, P1 ;  /* 0x00000009ff007c0c */ /* 0x000fe2000bf45310 */
[----:B----4-:R-:W-:Y:S02]  /*0080*/  ULOP3.LUT UR34, UR55, 0x1, URZ, 0xc0, !UPT ;  /* 0x0000000137227892 */ /* 0x010fe4000f8ec0ff */
[----:B------:R-:W-:Y:S01]  /*0090*/  ULOP3.LUT UR33, UR55, 0x1, URZ, 0x3c, !UPT ;  /* 0x0000000137217892 */ /* 0x000fe2000f8e3cff */
[----:B--2---:R-:W-:-:S05]  /*00a0*/  SHF.R.U32.HI R51, RZ, 0x5, R59 ;  /* 0x00000005ff337819 */ /* 0x004fca000001163b */
[----:B------:R-:W2:Y:S02]  /*00b0*/  SHFL.IDX PT, R0, R51, RZ, 0x1f ;  /* 0x00001fff33007589 */ /* 0x000ea400000e0000 */
[----:B--2---:R-:W-:Y:S02]  /*00c0*/  R2UR UR22, R0 ;  /* 0x00000000001672ca */ /* 0x004fe400000e0000 */
[----:B-1----:R-:W-:Y:S05]  /*00d0*/  @P2 BRA `(.L_x_0) ;  /* 0x0000000000302947 */ /* 0x002fea0003800000 */
[----:B------:R-:W1:Y:S02]  /*00e0*/  LDCU.64 UR4, c[0x0][0x888] ;  /* 0x00011100ff0477ac */ /* 0x000e640008000a00 */
[----:B-1----:R-:W-:-:S04]  /*00f0*/  UISETP.NE.U32.AND UP0, UPT, UR4, URZ, UPT ;  /* 0x000000ff0400728c */ /* 0x002fc8000bf05070 */
[----:B------:R-:W-:-:S09]  /*0100*/  UISETP.NE.AND.EX UP0, UPT, UR5, URZ, UPT, UP0 ;  /* 0x000000ff0500728c */ /* 0x000fd2000bf05300 */
[----:B------:R-:W-:Y:S05]  /*0110*/  BRA.U !UP0, `(.L_x_1) ;  /* 0x0000000108147547 */ /* 0x000fea000b800000 */
[----:B------:R-:W1:Y:S01]  /*0120*/  LDC.64 R26, c[0x0][0x888] ;  /* 0x00022200ff1a7b82 */ /* 0x000e620000000a00 */
[----:B------:R-:W1:Y:S02]  /*0130*/  LDCU.64 UR4, c[0x0][0x358] ;  /* 0x00006b00ff0477ac */ /* 0x000e640008000a00 */
[----:B-1----:R1:W5:Y:S01]  /*0140*/  LDG.E R26, desc[UR4][R26.64] ;  /* 0x000000041a1a7981 */ /* 0x002362000c1e1900 */
[----:B------:R-:W-:Y:S01]  /*0150*/  HFMA2 R50, -RZ, RZ, 0, 5.9604644775390625e-08 ;  /* 0x00000001ff327431 */ /* 0x000fe200000001ff */
[----:B------:R-:W-:Y:S05]  /*0160*/  BRA `(.L_x_0) ;  /* 0x00000000000c7947 */ /* 0x000fea0003800000 */
.L_x_1:
[----:B------:R-:W1:Y:S01]  /*0170*/  LDCU UR4, c[0x0][0x880] ;  /* 0x00011000ff0477ac */ /* 0x000e620008000800 */
[----:B------:R-:W-:Y:S01]  /*0180*/  HFMA2 R50, -RZ, RZ, 0, 5.9604644775390625e-08 ;  /* 0x00000001ff327431 */ /* 0x000fe200000001ff */
[----:B-1----:R-:W-:-:S07]  /*0190*/  MOV R26, UR4 ;  /* 0x00000004001a7c02 */ /* 0x002fce0008000f00 */
.L_x_0:
[----:B------:R-:W2:Y:S02]  /*01a0*/  LDCU.64 UR4, c[0x0][0x8b0] ;  /* 0x00011600ff0477ac */ /* 0x000ea40008000a00 */
[----:B--2---:R-:W-:-:S04]  /*01b0*/  UISETP.NE.U32.AND UP0, UPT, UR4, URZ, UPT ;  /* 0x000000ff0400728c */ /* 0x004fc8000bf05070 */
[----:B------:R-:W-:-:S09]  /*01c0*/  UISETP.NE.AND.EX UP0, UPT, UR5, URZ, UPT, UP0 ;  /* 0x000000ff0500728c */ /* 0x000fd2000bf05300 */
[----:B------:R-:W-:Y:S05]  /*01d0*/  BRA.U UP0, `(.L_x_2) ;  /* 0x0000000100287547 */ /* 0x000fea000b800000 */
[----:B------:R-:W2:Y:S02]  /*01e0*/  LDCU.64 UR4, c[0x0][0x8a8] ;  /* 0x00011500ff0477ac */ /* 0x000ea40008000a00 */
[----:B--2---:R-:W-:-:S04]  /*01f0*/  UISETP.NE.U32.AND UP0, UPT, UR4, URZ, UPT ;  /* 0x000000ff0400728c */ /* 0x004fc8000bf05070 */
[----:B------:R-:W-:-:S09]  /*0200*/  UISETP.NE.AND.EX UP0, UPT, UR5, URZ, UPT, UP0 ;  /* 0x000000ff0500728c */ /* 0x000fd2000bf05300 */
[----:B------:R-:W-:Y:S05]  /*0210*/  BRA.U !UP0, `(.L_x_3) ;  /* 0x0000000108107547 */ /* 0x000fea000b800000 */
[----:B------:R-:W2:Y:S01]  /*0220*/  LDC.64 R24, c[0x0][0x8a8] ;  /* 0x00022a00ff187b82 */ /* 0x000ea20000000a00 */
[----:B------:R-:W2:Y:S02]  /*0230*/  LDCU.64 UR4, c[0x0][0x358] ;  /* 0x00006b00ff0477ac */ /* 0x000ea40008000a00 */
[----:B--2---:R2:W5:Y:S01]  /*0240*/  LDG.E R24, desc[UR4][R24.64] ;  /* 0x0000000418187981 */ /* 0x004562000c1e1900 */
[----:B------:R-:W-:Y:S05]  /*0250*/  BRA `(.L_x_2) ;  /* 0x0000000000087947 */ /* 0x000fea0003800000 */
.L_x_3:
[----:B------:R-:W2:Y:S02]  /*0260*/  LDCU UR4, c[0x0][0x8a0] ;  /* 0x00011400ff0477ac */ /* 0x000ea40008000800 */
[----:B--2---:R-:W-:Y:S02]  /*0270*/  MOV R24, UR4 ;  /* 0x0000000400187c02 */ /* 0x004fe40008000f00 */
.L_x_2:
[----:B------:R-:W-:Y:S01]  /*0280*/  IMAD.U32 R0, RZ, RZ, UR22 ;  /* 0x00000016ff007e24 */ /* 0x000fe2000f8e00ff */
[----:B------:R-:W-:Y:S04]  /*0290*/  BSSY.RECONVERGENT B0, `(.L_x_4) ;  /* 0x000000c000007945 */ /* 0x000fe80003800200 */
[C---:B------:R-:W-:Y:S02]  /*02a0*/  ISETP.NE.OR P3, PT, R0.reuse, 0x1, !P0 ;  /* 0x000000010000780c */ /* 0x040fe40004765670 */
[----:B------:R-:W-:-:S11]  /*02b0*/  ISETP.NE.OR P2, PT, R0, 0x3, !P0 ;  /* 0x000000030000780c */ /* 0x000fd60004745670 */
[----:B------:R-:W-:Y:S05]  /*02c0*/  @P3 BRA `(.L_x_5) ;  /* 0x0000000000203947 */ /* 0x000fea0003800000 */
[----:B------:R-:W3:Y:S02]  /*02d0*/  LDCU.64 UR4, c[0x0][0x348] ;  /* 0x00006900ff0477ac */ /* 0x000ee40008000a00 */
[----:B---3--:R-:W-:Y:S02]  /*02e0*/  UIADD3 UR6, UP1, UPT, UR4, 0x80, URZ ;  /* 0x0000008004067890 */ /* 0x008fe4000ff3e0ff */
[----:B------:R-:W-:Y:S02]  /*02f0*/  UIADD3 UR4, UP0, UPT, UR4, 0x180, URZ ;  /* 0x0000018004047890 */ /* 0x000fe4000ff1e0ff */
[----:B------:R-:W-:Y:S02]  /*0300*/  UIADD3.X UR7, UPT, UPT, URZ, UR5, URZ, UP1, !UPT ;  /* 0x00000005ff077290 */ /* 0x000fe40008ffe4ff */
[----:B------:R-:W-:-:S07]  /*0310*/  UIADD3.X UR5, UPT, UPT, URZ, UR5, URZ, UP0, !UPT ;  /* 0x00000005ff057290 */ /* 0x000fce00087fe4ff */
[----:B------:R3:W-:Y:S02]  /*0320*/  UTMACCTL.PF [UR6] ;  /* 0x00000000060079b9 */ /* 0x0007e40008040000 */
[----:B------:R3:W-:Y:S02]  /*0330*/  UTMACCTL.PF [UR4] ;  /* 0x00000000040079b9 */ /* 0x0007e40008040000 */
[----:B---3--:R-:W-:Y:S01]  /*0340*/  NOP ;  /* 0x0000000000007918 */ /* 0x008fe20000000000 */
.L_x_5:
[----:B------:R-:W-:Y:S05]  /*0350*/  BSYNC.RECONVERGENT B0 ;  /* 0x0000000000007941 */ /* 0x000fea0003800200 */
.L_x_4:
[----:B------:R-:W-:Y:S04]  /*0360*/  BSSY.RECONVERGENT B0, `(.L_x_6) ;  /* 0x000000a000007945 */ /* 0x000fe80003800200 */
        /* <DEDUP_REMOVED lines=9> */
.L_x_7:
[----:B------:R-:W-:Y:S05]  /*0400*/  BSYNC.RECONVERGENT B0 ;  /* 0x0000000000007941 */ /* 0x000fea0003800200 */
.L_x_6:
[----:B------:R-:W3:Y:S01]  /*0410*/  LDCU.64 UR4, c[0x0][0x888] ;  /* 0x00011100ff0477ac */ /* 0x000ee20008000a00 */
[----:B------:R-:W-:Y:S01]  /*0420*/  ISETP.NE.AND.EX P1, PT, RZ, UR9, PT, P1 ;  /* 0x00000009ff007c0c */ /* 0x000fe2000bf25310 */
[----:B------:R-:W-:Y:S01]  /*0430*/  UPLOP3.LUT UP5, UPT, UPT, UPT, UPT, 0x80, 0x8 ;  /* 0x000000000008789c */ /* 0x000fe20003faf070 */
[----:B---3--:R-:W-:-:S04]  /*0440*/  ISETP.NE.U32.AND P2, PT, RZ, UR4, PT ;  /* 0x00000004ff007c0c */ /* 0x008fc8000bf45070 */
[----:B------:R-:W-:-:S13]  /*0450*/  ISETP.NE.AND.EX P2, PT, RZ, UR5, PT, P2 ;  /* 0x00000005ff007c0c */ /* 0x000fda000bf45320 */
[----:B------:R-:W-:Y:S05]  /*0460*/  @P2 BRA P1, `(.L_x_8) ;  /* 0x0000000000282947 */ /* 0x000fea0000800000 */
[----:B------:R-:W-:Y:S01]  /*0470*/  UISETP.NE.U32.AND UP0, UPT, UR8, URZ, UPT ;  /* 0x000000ff0800728c */ /* 0x000fe2000bf05070 */
[----:B-----5:R-:W-:Y:S01]  /*0480*/  FSETP.NEU.AND P1, PT, R26, RZ, PT ;  /* 0x000000ff1a00720b */ /* 0x020fe20003f2d000 */
[----:B------:R-:W-:Y:S02]  /*0490*/  UISETP.NE.U32.AND UP2, UPT, UR4, URZ, UPT ;  /* 0x000000ff0400728c */ /* 0x000fe4000bf45070 */
[----:B------:R-:W-:Y:S02]  /*04a0*/  UISETP.NE.AND.EX UP1, UPT, UR9, URZ, UPT, UP0 ;  /* 0x000000ff0900728c */ /* 0x000fe4000bf25300 */
[----:B------:R-:W-:-:S04]  /*04b0*/  UISETP.NE.AND.EX UP0, UPT, UR5, URZ, UPT, UP2 ;  /* 0x000000ff0500728c */ /* 0x000fc8000bf05320 */
[----:B------:R-:W-:-:S04]  /*04c0*/  USEL UR4, URZ, 0xffffffff, UP0 ;  /* 0xffffffffff047887 */ /* 0x000fc80008000000 */
[----:B------:R-:W-:Y:S01]  /*04d0*/  VOTEU.ANY UP0, P1 ;  /* 0x0000000000ff7886 */ /* 0x000fe20000800100 */
[----:B------:R-:W-:-:S04]  /*04e0*/  @!UP1 USEL UR4, URZ, 0xffffffff, UP0 ;  /* 0xffffffffff049887 */ /* 0x000fc80008000000 */
[----:B------:R-:W-:-:S04]  /*04f0*/  ULOP3.LUT UR4, UR4, 0x1, URZ, 0xc0, !UPT ;  /* 0x0000000104047892 */ /* 0x000fc8000f8ec0ff */
[----:B------:R-:W-:-:S11]  /*0500*/  UISETP.NE.U32.AND UP5, UPT, UR4, 0x1, UPT ;  /* 0x000000010400788c */ /* 0x000fd6000bfa5070 */
.L_x_8:
[----:B------:R-:W3:Y:S01]  /*0510*/  SHFL.IDX PT, R0, R51, RZ, 0x1f ;  /* 0x00001fff33007589 */ /* 0x000ee200000e0000 */
[----:B------:R-:W-:-:S04]  /*0520*/  UISETP.NE.AND UP0, UPT, UR22, 0x2, UPT ;  /* 0x000000021600788c */ /* 0x000fc8000bf05270 */
[----:B------:R-:W-:Y:S02]  /*0530*/  UISETP.EQ.AND UP1, UPT, UR34, URZ, !UP0 ;  /* 0x000000ff2200728c */ /* 0x000fe4000c722270 */
[----:B------:R-:W-:-:S04]  /*0540*/  USEL UR40, URZ, 0x1, UP0 ;  /* 0x00000001ff287887 */ /* 0x000fc80008000000 */
[----:B------:R-:W-:Y:S02]  /*0550*/  PLOP3.LUT P3, PT, P0, PT, UP1, 0x80, 0x8 ;  /* 0x000000000008781c */ /* 0x000fe4000076f018 */
[----:B---3--:R-:W-:-:S13]  /*0560*/  ISETP.NE.AND P1, PT, R0, RZ, PT ;  /* 0x000000ff0000720c */ /* 0x008fda0003f25270 */
[----:B------:R-:W-:Y:S05]  /*0570*/  @P1 BRA `(.L_x_9) ;  /* 0x0000000400581947 */ /* 0x000fea0003800000 */
[----:B------:R-:W-:Y:S01]  /*0580*/  ELECT P1, URZ, PT ;  /* 0x0000000000ff782f */ /* 0x000fe20003820000 */
[----:B------:R-:W-:-:S12]  /*0590*/  BSSY.RECONVERGENT B0, `(.L_x_9) ;  /* 0x0000054000007945 */ /* 0x000fd80003800200 */
[----:B------:R-:W-:Y:S05]  /*05a0*/  @!P1 BRA `(.L_x_10) ;  /* 0x0000000400489947 */ /* 0x000fea0003800000 */
[----:B------:R-:W-:Y:S01]  /*05b0*/  UMOV UR4, 0x400 ;  /* 0x0000040000047882 */ /* 0x000fe20000000000 */
[----:B------:R-:W-:Y:S01]  /*05c0*/  UMOV UR8, 0x1 ;  /* 0x0000000100087882 */ /* 0x000fe20000000000 */
[----:B------:R-:W-:Y:S01]  /*05d0*/  UMOV UR6, 0x3 ;  /* 0x0000000300067882 */ /* 0x000fe20000000000 */
[----:B------:R-:W-:Y:S02]  /*05e0*/  ULEA UR4, UR55, UR4, 0x18 ;  /* 0x0000000437047291 */ /* 0x000fe4000f8ec0ff */
[----:B------:R-:W-:-:S04]  /*05f0*/  UIADD3 UR8, UPT, UPT, -UR8, 0x100000, URZ ;  /* 0x0010000008087890 */ /* 0x000fc8000fffe1ff */
[----:B------:R-:W-:Y:S02]  /*0600*/  USHF.L.U32 UR9, UR8, 0xb, URZ ;  /* 0x0000000b08097899 */ /* 0x000fe400080006ff */
[----:B------:R-:W-:Y:S02]  /*0610*/  USHF.L.U32 UR8, UR8, 0x1, URZ ;  /* 0x0000000108087899 */ /* 0x000fe400080006ff */
[----:B------:R-:W-:-:S04]  /*0620*/  UIADD3 UR6, UPT, UPT, -UR6, 0x100000, URZ ;  /* 0x0010000006067890 */ /* 0x000fc8000fffe1ff */
[----:B------:R-:W-:Y:S02]  /*0630*/  USHF.L.U32 UR7, UR6, 0xb, URZ ;  /* 0x0000000b06077899 */ /* 0x000fe400080006ff */
[----:B------:R-:W-:Y:S01]  /*0640*/  USHF.L.U32 UR6, UR6, 0x1, URZ ;  /* 0x0000000106067899 */ /* 0x000fe200080006ff */
[----:B------:R-:W3:Y:S03]  /*0650*/  FENCE.VIEW.ASYNC.S ;  /* 0x00000000000073c6 */ /* 0x000ee60000000000 */
[----:B---3--:R3:W4:Y:S08]  /*0660*/  SYNCS.EXCH.64 URZ, [UR4], UR8 ;  /* 0x0000000804ff75b2 */ /* 0x0087300008000100 */
[----:B------:R3:W1:Y:S01]  /*0670*/  SYNCS.EXCH.64 URZ, [UR4+0x118], UR6 ;  /* 0x0001180604ff75b2 */ /* 0x0006620008000100 */
        /* <DEDUP_REMOVED lines=67> */
[----:B------:R3:W1:Y:S02]  /*0ab0*/  SYNCS.EXCH.64 URZ, [UR4+0x228], UR6 ;  /* 0x0002280604ff75b2 */ /* 0x0006640008000100 */
[----:B---34-:R-:W-:Y:S01]  /*0ac0*/  NOP ;  /* 0x0000000000007918 */ /* 0x018fe20000000000 */
.L_x_10:
[----:B------:R-:W-:Y:S05]  /*0ad0*/  BSYNC.RECONVERGENT B0 ;  /* 0x0000000000007941 */ /* 0x000fea0003800200 */
.L_x_9:
[----:B------:R-:W3:Y:S01]  /*0ae0*/  SHFL.IDX PT, R0, R51, RZ, 0x1f ;  /* 0x00001fff33007589 */ /* 0x000ee200000e0000 */
[----:B------:R-:W-:Y:S01]  /*0af0*/  NOP ;  /* 0x0000000000007918 */ /* 0x000fe20000000000 */
[----:B---3--:R-:W-:-:S13]  /*0b00*/  ISETP.NE.AND P1, PT, R0, 0x1, PT ;  /* 0x000000010000780c */ /* 0x008fda0003f25270 */
[----:B------:R-:W-:Y:S05]  /*0b10*/  @P1 BRA `(.L_x_11) ;  /* 0x00000000004c1947 */ /* 0x000fea0003800000 */
        /* <DEDUP_REMOVED lines=10> */
[----:B------:R-:W-:Y:S01]  /*0bc0*/  ELECT P1, URZ, PT ;  /* 0x0000000000ff782f */ /* 0x000fe20003820000 */
[----:B------:R-:W3:Y:S02]  /*0bd0*/  FENCE.VIEW.ASYNC.S ;  /* 0x00000000000073c6 */ /* 0x000ee40000000000 */
[----:B---3--:R3:W4:Y:S08]  /*0be0*/  SYNCS.EXCH.64 URZ, [UR4+0x230], UR8 ;  /* 0x0002300804ff75b2 */ /* 0x0087300008000100 */
[----:B------:R3:W1:Y:S01]  /*0bf0*/  SYNCS.EXCH.64 URZ, [UR4+0x248], UR6 ;  /* 0x0002480604ff75b2 */ /* 0x0006620008000100 */
[----:B------:R3:W1:Y:S01]  /*0c00*/  SYNCS.EXCH.64 URZ, [UR4+0x238], UR8 ;  /* 0x0002380804ff75b2 */ /* 0x0006620008000100 */
[----:B------:R3:W1:Y:S01]  /*0c10*/  SYNCS.EXCH.64 URZ, [UR4+0x250], UR6 ;  /* 0x0002500604ff75b2 */ /* 0x0006620008000100 */
[----:B------:R3:W1:Y:S01]  /*0c20*/  SYNCS.EXCH.64 URZ, [UR4+0x240], UR8 ;  /* 0x0002400804ff75b2 */ /* 0x0006620008000100 */
[----:B------:R3:W1:Y:S01]  /*0c30*/  SYNCS.EXCH.64 URZ, [UR4+0x258], UR6 ;  /* 0x0002580604ff75b2 */ /* 0x0006620008000100 */
[----:B------:R-:W-:Y:S01]  /*0c40*/  NOP ;  /* 0x0000000000007918 */ /* 0x000fe20000000000 */
.L_x_11:
[----:B------:R-:W2:Y:S01]  /*0c50*/  SHFL.IDX PT, R0, R51, RZ, 0x1f ;  /* 0x00001fff33007589 */ /* 0x000ea200000e0000 */
[----:B------:R-:W-:Y:S01]  /*0c60*/  NOP ;  /* 0x0000000000007918 */ /* 0x000fe20000000000 */
[----:B--2---:R-:W-:-:S13]  /*0c70*/  ISETP.NE.AND P1, PT, R0, 0x3, PT ;  /* 0x000000030000780c */ /* 0x004fda0003f25270 */
[----:B------:R-:W-:Y:S05]  /*0c80*/  @P1 BRA `(.L_x_12) ;  /* 0x00000000002c1947 */ /* 0x000fea0003800000 */
[----:B---3--:R-:W-:Y:S01]  /*0c90*/  UMOV UR6, 0x400 ;  /* 0x0000040000067882 */ /* 0x008fe20000000000 */
[----:B------:R-:W-:Y:S01]  /*0ca0*/  UMOV UR4, 0x20 ;  /* 0x0000002000047882 */ /* 0x000fe20000000000 */
[----:B------:R-:W-:Y:S02]  /*0cb0*/  ULEA UR6, UR55, UR6, 0x18 ;  /* 0x0000000637067291 */ /* 0x000fe4000f8ec0ff */
[----:B------:R-:W-:-:S04]  /*0cc0*/  UIADD3 UR4, UPT, UPT, -UR4, 0x100000, URZ ;  /* 0x0010000004047890 */ /* 0x000fc8000fffe1ff */
[----:B------:R-:W-:Y:S02]  /*0cd0*/  USHF.L.U32 UR5, UR4, 0xb, URZ ;  /* 0x0000000b04057899 */ /* 0x000fe400080006ff */
[----:B------:R-:W-:Y:S01]  /*0ce0*/  USHF.L.U32 UR4, UR4, 0x1, URZ ;  /* 0x0000000104047899 */ /* 0x000fe200080006ff */
[----:B------:R-:W-:Y:S01]  /*0cf0*/  ELECT P1, URZ, PT ;  /* 0x0000000000ff782f */ /* 0x000fe20003820000 */
[----:B------:R-:W2:Y:S10]  /*0d00*/  FENCE.VIEW.ASYNC.S ;  /* 0x00000000000073c6 */ /* 0x000eb40000000000 */
[----:B--2---:R2:W3:Y:S01]  /*0d10*/  SYNCS.EXCH.64 URZ, [UR6+0x260], UR4 ;  /* 0x0002600406ff75b2 */ /* 0x0044e20008000100 */
[----:B------:R2:W1:Y:S01]  /*0d20*/  SYNCS.EXCH.64 URZ, [UR6+0x268], UR4 ;  /* 0x0002680406ff75b2 */ /* 0x0004620008000100 */
[----:B------:R-:W-:Y:S01]  /*0d30*/  NOP ;  /* 0x0000000000007918 */ /* 0x000fe20000000000 */
.L_x_12:
[----:B------:R-:W4:Y:S01]  /*0d40*/  SHFL.IDX PT, R0, R51, RZ, 0x1f ;  /* 0x00001fff33007589 */ /* 0x000f2200000e0000 */
[----:B------:R-:W-:Y:S01]  /*0d50*/  NOP ;  /* 0x0000000000007918 */ /* 0x000fe20000000000 */
[----:B----4-:R-:W-:-:S13]  /*0d60*/  ISETP.NE.AND P1, PT, R0, 0x4, PT ;  /* 0x000000040000780c */ /* 0x010fda0003f25270 */
[----:B------:R-:W-:Y:S05]  /*0d70*/  @P1 BRA `(.L_x_13) ;  /* 0x0000000000481947 */ /* 0x000fea0003800000 */
[----:B--23--:R-:W-:Y:S01]  /*0d80*/  UMOV UR4, 0x720 ;  /* 0x0000072000047882 */ /* 0x00cfe20000000000 */
[----:B------:R-:W-:Y:S01]  /*0d90*/  UMOV UR6, 0x400 ;  /* 0x0000040000067882 */ /* 0x000fe20000000000 */
[----:B------:R-:W-:Y:S01]  /*0da0*/  USEL UR4, UR4, 0x620, UP5 ;  /* 0x0000062004047887 */ /* 0x000fe2000a800000 */
        /* <DEDUP_REMOVED lines=9> */
[----:B------:R-:W2:Y:S02]  /*0e40*/  FENCE.VIEW.ASYNC.S ;  /* 0x00000000000073c6 */ /* 0x000ea40000000000 */
[----:B--2---:R4:W2:Y:S08]  /*0e50*/  SYNCS.EXCH.64 URZ, [UR6+0x270], UR8 ;  /* 0x0002700806ff75b2 */ /* 0x0048b00008000100 */
[----:B------:R4:W3:Y:S01]  /*0e60*/  SYNCS.EXCH.64 URZ, [UR6+0x280], UR4 ;  /* 0x0002800406ff75b2 */ /* 0x0008e20008000100 */
[----:B------:R4:W1:Y:S01]  /*0e70*/  SYNCS.EXCH.64 URZ, [UR6+0x278], UR8 ;  /* 0x0002780806ff75b2 */ /* 0x0008620008000100 */
[----:B------:R4:W1:Y:S02]  /*0e80*/  SYNCS.EXCH.64 URZ, [UR6+0x288], UR4 ;  /* 0x0002880406ff75b2 */ /* 0x0008640008000100 */
[----:B----4-:R-:W-:Y:S01]  /*0e90*/  NOP ;  /* 0x0000000000007918 */ /* 0x010fe20000000000 */
.L_x_13:
[----:B------:R-:W4:Y:S01]  /*0ea0*/  SHFL.IDX PT, R0, R51, RZ, 0x1f ;  /* 0x00001fff33007589 */ /* 0x000f2200000e0000 */
[----:B------:R-:W-:Y:S01]  /*0eb0*/  NOP ;  /* 0x0000000000007918 */ /* 0x000fe20000000000 */
[----:B----4-:R-:W-:-:S13]  /*0ec0*/  ISETP.NE.AND P1, PT, R0, 0x5, PT ;  /* 0x000000050000780c */ /* 0x010fda0003f25270 */
[----:B------:R-:W-:Y:S05]  /*0ed0*/  @P1 BRA `(.L_x_14) ;  /* 0x0000000000541947 */ /* 0x000fea0003800000 */
[----:B--23--:R-:W-:Y:S01]  /*0ee0*/  UMOV UR4, 0x400 ;  /* 0x0000040000047882 */ /* 0x00cfe20000000000 */
        /* <DEDUP_REMOVED lines=14> */
[----:B------:R4:W1:Y:S01]  /*0fd0*/  SYNCS.EXCH.64 URZ, [UR4+0x2b8], UR8 ;  /* 0x0002b80804ff75b2 */ /* 0x0008620008000100 */
[----:B------:R4:W1:Y:S01]  /*0fe0*/  SYNCS.EXCH.64 URZ, [UR4+0x2a0], UR6 ;  /* 0x0002a00604ff75b2 */ /* 0x0008620008000100 */
[----:B------:R4:W1:Y:S01]  /*0ff0*/  SYNCS.EXCH.64 URZ, [UR4+0x2c0], UR8 ;  /* 0x0002c00804ff75b2 */ /* 0x0008620008000100 */
[----:B------:R4:W1:Y:S01]  /*1000*/  SYNCS.EXCH.64 URZ, [UR4+0x2a8], UR6 ;  /* 0x0002a80604ff75b2 */ /* 0x0008620008000100 */
[----:B------:R4:W1:Y:S02]  /*1010*/  SYNCS.EXCH.64 URZ, [UR4+0x2c8], UR8 ;  /* 0x0002c80804ff75b2 */ /* 0x0008640008000100 */
[----:B----4-:R-:W-:Y:S01]  /*1020*/  NOP ;  /* 0x0000000000007918 */ /* 0x010fe20000000000 */
.L_x_14:
[----:B------:R-:W4:Y:S01]  /*1030*/  SHFL.IDX PT, R0, R51, RZ, 0x1f ;  /* 0x00001fff33007589 */ /* 0x000f2200000e0000 */
[----:B------:R-:W-:Y:S01]  /*1040*/  ISETP.NE.OR P0, PT, RZ, UR22, !P0 ;  /* 0x00000016ff007c0c */ /* 0x000fe2000c705670 */
[----:B------:R-:W-:Y:S01]  /*1050*/  NOP ;  /* 0x0000000000007918 */ /* 0x000fe20000000000 */
[----:B----4-:R-:W-:-:S13]  /*1060*/  ISETP.NE.AND P1, PT, R0, 0x3, PT ;  /* 0x000000030000780c */ /* 0x010fda0003f25270 */
[----:B------:R-:W-:Y:S05]  /*1070*/  @P1 BRA `(.L_x_15) ;  /* 0x0000000000341947 */ /* 0x000fea0003800000 */
[----:B--23--:R-:W-:Y:S01]  /*1080*/  UMOV UR4, 0x400 ;  /* 0x0000040000047882 */ /* 0x00cfe20000000000 */
[----:B------:R-:W-:Y:S01]  /*1090*/  UMOV UR6, 0x20 ;  /* 0x0000002000067882 */ /* 0x000fe20000000000 */
[----:B------:R-:W-:Y:S02]  /*10a0*/  ULEA UR4, UR55, UR4, 0x18 ;  /* 0x0000000437047291 */ /* 0x000fe4000f8ec0ff */
[----:B------:R-:W-:-:S04]  /*10b0*/  UIADD3 UR6, UPT, UPT, -UR6, 0x100000, URZ ;  /* 0x0010000006067890 */ /* 0x000fc8000fffe1ff */
[----:B------:R-:W-:Y:S02]  /*10c0*/  USHF.L.U32 UR7, UR6, 0xb, URZ ;  /* 0x0000000b06077899 */ /* 0x000fe400080006ff */
[----:B------:R-:W-:Y:S01]  /*10d0*/  USHF.L.U32 UR6, UR6, 0x1, URZ ;  /* 0x0000000106067899 */ /* 0x000fe200080006ff */
[----:B------:R-:W-:Y:S01]  /*10e0*/  ELECT P1, URZ, PT ;  /* 0x0000000000ff782f */ /* 0x000fe20003820000 */
[----:B------:R-:W2:Y:S10]  /*10f0*/  FENCE.VIEW.ASYNC.S ;  /* 0x00000000000073c6 */ /* 0x000eb40000000000 */
[----:B--2---:R4:W2:Y:S01]  /*1100*/  SYNCS.EXCH.64 URZ, [UR4+0x2d0], UR6 ;  /* 0x0002d00604ff75b2 */ /* 0x0048a20008000100 */
[----:B------:R4:W3:Y:S01]  /*1110*/  SYNCS.EXCH.64 URZ, [UR4+0x2e0], UR6 ;  /* 0x0002e00604ff75b2 */ /* 0x0008e20008000100 */
[----:B------:R4:W1:Y:S01]  /*1120*/  SYNCS.EXCH.64 URZ, [UR4+0x2d8], UR6 ;  /* 0x0002d80604ff75b2 */ /* 0x0008620008000100 */
[----:B------:R4:W1:Y:S02]  /*1130*/  SYNCS.EXCH.64 URZ, [UR4+0x2e8], UR6 ;  /* 0x0002e80604ff75b2 */ /* 0x0008640008000100 */
[----:B----4-:R-:W-:Y:S01]  /*1140*/  NOP ;  /* 0x0000000000007918 */ /* 0x010fe20000000000 */
.L_x_15:
[----:B------:R-:W-:Y:S01]  /*1150*/  VOTEU.ALL UP0, P0 ;  /* 0x0000000000ff7886 */ /* 0x000fe20000000000 */
[----:B--23--:R-:W-:Y:S01]  /*1160*/  UMOV UR4, 0x20 ;  /* 0x0000002000047882 */ /* 0x00cfe20000000000 */
[----:B------:R-:W2:Y:S01]  /*1170*/  LDCU UR32, c[0x0][0x36c] ;  /* 0x00006d80ff2077ac */ /* 0x000ea20008000800 */
[----:B------:R-:W-:Y:S01]  /*1180*/  NOP ;  /* 0x0000000000007918 */ /* 0x000fe20000000000 */
[----:B------:R-:W-:Y:S01]  /*1190*/  LOP3.LUT R0, R59, 0x1f, RZ, 0xc0, !PT ;  /* 0x0000001f3b007812 */ /* 0x000fe200078ec0ff */
[----:B------:R-:W-:Y:S01]  /*11a0*/  @!UP0 UMOV UR6, 0x400 ;  /* 0x0000040000068882 */ /* 0x000fe20000000000 */
[----:B------:R-:W-:-:S04]  /*11b0*/  @!UP0 UIADD3 UR4, UPT, UPT, -UR4, 0x100000, URZ ;  /* 0x0010000004048890 */ /* 0x000fc8000fffe1ff */
[----:B------:R-:W-:Y:S02]  /*11c0*/  @!UP0 USHF.L.U32 UR5, UR4, 0xb, URZ ;  /* 0x0000000b04058899 */ /* 0x000fe400080006ff */
[----:B------:R-:W-:Y:S02]  /*11d0*/  @!UP0 USHF.L.U32 UR4, UR4, 0x1, URZ ;  /* 0x0000000104048899 */ /* 0x000fe400080006ff */
[----:B------:R-:W-:Y:S01]  /*11e0*/  @!UP0 ULEA UR6, UR55, UR6, 0x18 ;  /* 0x0000000637068291 */ /* 0x000fe2000f8ec0ff */
[----:B------:R-:W-:Y:S01]  /*11f0*/  VOTEU.ALL UP0, P0 ;  /* 0x0000000000ff7886 */ /* 0x000fe20000000000 */
[----:B------:R-:W-:Y:S02]  /*1200*/  UISETP.NE.AND UP6, UPT, UR22, URZ, UPT ;  /* 0x000000ff1600728c */ /* 0x000fe4000bfc5270 */
[----:B--2---:R-:W-:Y:S01]  /*1210*/  UISETP.EQ.U32.AND UP1, UPT, UR32, 0x1, UPT ;  /* 0x000000012000788c */ /* 0x004fe2000bf22070 */
[----:B------:R-:W2:Y:S07]  /*1220*/  FENCE.VIEW.ASYNC.S ;  /* 0x00000000000073c6 */ /* 0x000eae0000000000 */
[----:B--2---:R2:W3:Y:S01]  /*1230*/  @!UP0 SYNCS.EXCH.64 URZ, [UR6+0x2f0], UR4 ;  /* 0x0002f00406ff85b2 */ /* 0x0044e20008000100 */
[----:B------:R-:W-:Y:S05]  /*1240*/  BRA.U !UP1, `(.L_x_16) ;  /* 0x0000000109087547 */ /* 0x000fea000b800000 */
[----:B-1-3--:R-:W-:Y:S01]  /*1250*/  UCGABAR_ARV ;  /* 0x00000000000079c7 */ /* 0x00afe20008000000 */
[----:B------:R-:W-:Y:S05]  /*1260*/  BRA `(.L_x_17) ;  /* 0x0000000000047947 */ /* 0x000fea0003800000 */
.L_x_16:
[----:B-1-3--:R-:W-:Y:S01]  /*1270*/  NOP ;  /* 0x0000000000007918 */ /* 0x00afe20000000000 */
.L_x_17:
[----:B------:R-:W1:Y:S01]  /*1280*/  S2UR UR24, SR_CTAID.X ;  /* 0x00000000001879c3 */ /* 0x000e620000002500 */
[----:B------:R-:W-:-:S05]  /*1290*/  CS2R.32 R53, SR_CgaSize ;  /* 0x0000000000357805 */ /* 0x000fca0000008a00 */
[----:B------:R-:W-:-:S05]  /*12a0*/  IMAD R53, R53, -0xa0, RZ ;  /* 0xffffff6035357824 */ /* 0x000fca00078e02ff */
[----:B--2---:R-:W-:-:S14]  /*12b0*/  R2UR UR5, R53 ;  /* 0x00000000350572ca */ /* 0x004fdc00000e0000 */
[----:B------:R-:W2:Y:S01]  /*12c0*/  LDCU UR5, c[0x0][UR5+0x2b0] ;  /* 0x00005600050577ac */ /* 0x000ea20008000800 */
[----:B------:R-:W-:-:S05]  /*12d0*/  CS2R.32 R53, SR_CgaSize ;  /* 0x0000000000357805 */ /* 0x000fca0000008a00 */
[----:B------:R-:W-:-:S05]  /*12e0*/  IMAD R53, R53, -0xa0, RZ ;  /* 0xffffff6035357824 */ /* 0x000fca00078e02ff */
[----:B------:R-:W-:-:S14]  /*12f0*/  R2UR UR4, R53 ;  /* 0x00000000350472ca */ /* 0x000fdc00000e0000 */
[----:B------:R-:W3:Y:S01]  /*1300*/  LDCU UR4, c[0x0][UR4+0x2b4] ;  /* 0x00005680040477ac */ /* 0x000ee20008000800 */
[----:B------:R-:W4:Y:S01]  /*1310*/  S2UR UR27, SR_CTAID.Y ;  /* 0x00000000001b79c3 */ /* 0x000f220000002600 */
[----:B------:R-:W-:-:S05]  /*1320*/  CS2R.32 R53, SR_CgaSize ;  /* 0x0000000000357805 */ /* 0x000fca0000008a00 */
[----:B------:R-:W-:-:S05]  /*1330*/  IMAD R53, R53, -0xa0, RZ ;  /* 0xffffff6035357824 */ /* 0x000fca00078e02ff */
[----:B------:R-:W-:-:S14]  /*1340*/  R2UR UR8, R53 ;  /* 0x00000000350872ca */ /* 0x000fdc00000e0000 */
[----:B------:R-:W3:Y:S01]  /*1350*/  LDCU UR8, c[0x0][UR8+0x2a0] ;  /* 0x00005400080877ac */ /* 0x000ee20008000800 */
[----:B------:R-:W-:-:S05]  /*1360*/  CS2R.32 R53, SR_CgaSize ;  /* 0x0000000000357805 */ /* 0x000fca0000008a00 */
[----:B------:R-:W-:-:S05]  /*1370*/  IMAD R53, R53, -0xa0, RZ ;  /* 0xffffff6035357824 */ /* 0x000fca00078e02ff */
[----:B------:R-:W-:-:S14]  /*1380*/  R2UR UR9, R53 ;  /* 0x00000000350972ca */ /* 0x000fdc00000e0000 */
[----:B------:R-:W3:Y:S01]  /*1390*/  LDCU UR9, c[0x0][UR9+0x2a4] ;  /* 0x00005480090977ac */ /* 0x000ee20008000800 */
[----:B------:R-:W-:Y:S02]  /*13a0*/  ULOP3.LUT UR7, UR55, 0x3, URZ, 0xc0, !UPT ;  /* 0x0000000337077892 */ /* 0x000fe4000f8ec0ff */
[----:B------:R-:W-:Y:S02]  /*13b0*/  USHF.R.U32.HI UR12, URZ, 0x1, UR55 ;  /* 0x00000001ff0c7899 */ /* 0x000fe40008011637 */
[----:B------:R-:W-:Y:S02]  /*13c0*/  UISETP.GT.U32.AND UP1, UPT, UR7, 0xffff, UPT ;  /* 0x0000ffff0700788c */ /* 0x000fe4000bf24070 */
[----:B------:R-:W-:Y:S01]  /*13d0*/  USHF.R.U32.HI UR11, URZ, 0x2, UR55 ;  /* 0x00000002ff0b7899 */ /* 0x000fe20008011637 */
[----:B-1----:R-:W-:Y:S01]  /*13e0*/  I2FP.F32.U32 R3, UR24 ;  /* 0x0000001800037c45 */ /* 0x002fe20008201000 */
[----:B------:R-:W-:Y:S01]  /*13f0*/  USHF.L.U32 UR41, UR55, 0x8, URZ ;  /* 0x0000000837297899 */ /* 0x000fe200080006ff */
[----:B------:R-:W1:Y:S03]  /*1400*/  LDCU UR23, c[0x0][0xb24] ;  /* 0x00016480ff1777ac */ /* 0x000e660008000800 */
[----:B--2---:R-:W-:Y:S01]  /*1410*/  FMUL R3, R3, UR5 ;  /* 0x0000000503037c20 */ /* 0x004fe20008400000 */
[----:B------:R-:W2:Y:S01]  /*1420*/  LDCU UR42, c[0x0][0xb24] ;  /* 0x00016480ff2a77ac */ /* 0x000ea20008000800 */
[----:B----4-:R-:W-:-:S04]  /*1430*/  I2FP.F32.U32 R2, UR27 ;  /* 0x0000001b00027c45 */ /* 0x010fc80008201000 */
[----:B------:R-:W4:Y:S01]  /*1440*/  F2I.U32.TRUNC.NTZ R3, R3 ;  /* 0x0000000300037305 */ /* 0x000f22000020f000 */
[----:B------:R-:W1:Y:S01]  /*1450*/  LDCU UR29, c[0x0][0xb30] ;  /* 0x00016600ff1d77ac */ /* 0x000e620008000800 */
[----:B---3--:R-:W-:Y:S01]  /*1460*/  FMUL R2, R2, UR4 ;  /* 0x0000000402027c20 */ /* 0x008fe20008400000 */
[----:B------:R-:W-:Y:S01]  /*1470*/  ULOP3.LUT UR4, UR55, 0x4, URZ, 0xc0, !UPT ;  /* 0x0000000437047892 */ /* 0x000fe2000f8ec0ff */
[----:B------:R-:W-:-:S04]  /*1480*/  UMOV UR13, 0x11 ;  /* 0x00000011000d7882 */ /* 0x000fc80000000000 */
[----:B------:R-:W3:Y:S01]  /*1490*/  F2I.U32.TRUNC.NTZ R2, R2 ;  /* 0x0000000200027305 */ /* 0x000ee2000020f000 */
[----:B------:R-:W-:Y:S01]  /*14a0*/  ULOP3.LUT UR4, UR4, 0x1, UR55, 0xf8, !UPT ;  /* 0x0000000104047892 */ /* 0x000fe2000f8ef837 */
[----:B------:R-:W-:Y:S01]  /*14b0*/  UMOV UR14, 0x5 ;  /* 0x00000005000e7882 */ /* 0x000fe20000000000 */
[----:B------:R-:W-:Y:S02]  /*14c0*/  USEL UR26, UR7, 0xffff, !UP1 ;  /* 0x0000ffff071a7887 */ /* 0x000fe4000c800000 */
[----:B------:R-:W-:Y:S01]  /*14d0*/  UISETP.GT.U32.AND UP0, UPT, UR4, 0xffff, UPT ;  /* 0x0000ffff0400788c */ /* 0x000fe2000bf04070 */
[----:B----4-:R-:W-:Y:S02]  /*14e0*/  R2UR UR5, R3 ;  /* 0x00000000030572ca */ /* 0x010fe400000e0000 */
[----:B------:R-:W-:Y:S01]  /*14f0*/  PRMT R3, RZ, 0x7610, R3 ;  /* 0x00007610ff037816 */ /* 0x000fe20000000003 */
[----:B------:R-:W-:Y:S01]  /*1500*/  USEL UR25, UR4, 0xffff, !UP0 ;  /* 0x0000ffff04197887 */ /* 0x000fe2000c000000 */
[----:B---3--:R-:W-:-:S02]  /*1510*/  R2UR UR6, R2 ;  /* 0x00000000020672ca */ /* 0x008fc400000e0000 */
[----:B------:R-:W-:-:S07]  /*1520*/  PRMT R2, RZ, 0x7610, R2 ;  /* 0x00007610ff027816 */ /* 0x000fce0000000002 */
[----:B------:R-:W-:-:S04]  /*1530*/  UIADD3 UR5, UPT, UPT, -UR5, URZ, URZ ;  /* 0x000000ff05057290 */ /* 0x000fc8000fffe1ff */
[----:B------:R-:W-:Y:S02]  /*1540*/  UIMAD UR5, UR8, UR5, UR24 ;  /* 0x00000005080572a4 */ /* 0x000fe4000f8e0218 */
[----:B------:R-:W-:-:S04]  /*1550*/  UIADD3 UR4, UPT, UPT, -UR6, URZ, URZ ;  /* 0x000000ff06047290 */ /* 0x000fc8000fffe1ff */
[----:B------:R-:W-:Y:S01]  /*1560*/  IMAD.U32 R53, RZ, RZ, UR5 ;  /* 0x00000005ff357e24 */ /* 0x000fe2000f8e00ff */
[----:B------:R-:W-:-:S06]  /*1570*/  UIMAD UR4, UR9, UR4, UR27 ;  /* 0x00000004090472a4 */ /* 0x000fcc000f8e021b */
[----:B------:R-:W-:Y:S01]  /*1580*/  IMAD.U32 R52, RZ, RZ, UR4 ;  /* 0x00000004ff347e24 */ /* 0x000fe2000f8e00ff */
[----:B-12---:R-:W-:Y:S06]  /*1590*/  BRA.U UP6, `(.L_x_18) ;  /* 0x00000001066c7547 */ /* 0x006fec000b800000 */
[----:B------:R-:W-:Y:S02]  /*15a0*/  R2UR UR15, R52 ;  /* 0x00000000340f72ca */ /* 0x000fe400000e0000 */
[----:B------:R-:W-:-:S11]  /*15b0*/  R2UR UR5, R53 ;  /* 0x00000000350572ca */ /* 0x000fd600000e0000 */
[----:B------:R-:W-:Y:S02]  /*15c0*/  UISETP.NE.AND UP0, UPT, UR15, URZ, UPT ;  /* 0x000000ff0f00728c */ /* 0x000fe4000bf05270 */
[----:B------:R-:W-:Y:S02]  /*15d0*/  UISETP.NE.AND UP2, UPT, UR15, 0x1, UPT ;  /* 0x000000010f00788c */ /* 0x000fe4000bf45270 */
[----:B------:R-:W-:Y:S02]  /*15e0*/  ULOP3.LUT UR4, UR5, 0x2, URZ, 0x3c, !UPT ;  /* 0x0000000205047892 */ /* 0x000fe4000f8e3cff */
[----:B------:R-:W-:Y:S02]  /*15f0*/  UISETP.GT.U32.AND UP4, UPT, UR5, 0x1, UP0 ;  /* 0x000000010500788c */ /* 0x000fe40008784070 */
[----:B------:R-:W-:Y:S02]  /*1600*/  UISETP.GT.U32.AND UP3, UPT, UR5, 0x1, UP2 ;  /* 0x000000010500788c */ /* 0x000fe40009764070 */
[----:B------:R-:W-:-:S02]  /*1610*/  UISETP.GT.U32.AND UP1, UPT, UR4, 0x1, UP0 ;  /* 0x000000010400788c */ /* 0x000fc40008724070 */
[----:B------:R-:W-:Y:S02]  /*1620*/  ULOP3.LUT UR10, UR5, 0xfffffffe, URZ, 0xc0, !UPT ;  /* 0xfffffffe050a7892 */ /* 0x000fe4000f8ec0ff */
[----:B------:R-:W-:Y:S02]  /*1630*/  UISETP.GT.U32.AND UP0, UPT, UR4, 0x1, UP2 ;  /* 0x000000010400788c */ /* 0x000fe40009704070 */
[----:B------:R-:W-:Y:S02]  /*1640*/  USEL UR6, URZ, 0x1, UP4 ;  /* 0x00000001ff067887 */ /* 0x000fe4000a000000 */
[----:B------:R-:W-:Y:S02]  /*1650*/  USEL UR5, URZ, 0x10, UP3 ;  /* 0x00000010ff057887 */ /* 0x000fe40009800000 */
[----:B------:R-:W-:Y:S02]  /*1660*/  USEL UR4, URZ, 0x2, UP4 ;  /* 0x00000002ff047887 */ /* 0x000fe4000a000000 */
[----:B------:R-:W-:-:S02]  /*1670*/  USEL UR9, URZ, 0x20, UP3 ;  /* 0x00000020ff097887 */ /* 0x000fc40009800000 */
[----:B------:R-:W-:Y:S02]  /*1680*/  USEL UR8, URZ, 0x4, UP1 ;  /* 0x00000004ff087887 */ /* 0x000fe40008800000 */
[----:B------:R-:W-:Y:S02]  /*1690*/  UIADD3 UR4, UPT, UPT, UR4, UR5, UR6 ;  /* 0x0000000504047290 */ /* 0x000fe4000fffe006 */
[----:B------:R-:W-:Y:S02]  /*16a0*/  USEL UR6, URZ, 0x8, UP1 ;  /* 0x00000008ff067887 */ /* 0x000fe40008800000 */
[----:B------:R-:W-:Y:S02]  /*16b0*/  USEL UR7, URZ, 0x40, UP0 ;  /* 0x00000040ff077887 */ /* 0x000fe40008000000 */
[----:B------:R-:W-:Y:S02]  /*16c0*/  UIADD3 UR5, UPT, UPT, UR8, UR9, UR4 ;  /* 0x0000000908057290 */ /* 0x000fe4000fffe004 */
[----:B------:R-:W-:-:S02]  /*16d0*/  ULEA UR4, UR15, UR10, 0x2 ;  /* 0x0000000a0f047291 */ /* 0x000fc4000f8e10ff */
[----:B------:R-:W-:Y:S02]  /*16e0*/  USEL UR8, URZ, 0x80, UP0 ;  /* 0x00000080ff087887 */ /* 0x000fe40008000000 */
[----:B------:R-:W-:-:S03]  /*16f0*/  UIADD3 UR5, UPT, UPT, UR6, UR7, UR5 ;  /* 0x0000000706057290 */ /* 0x000fc6000fffe005 */
[----:B------:R-:W-:Y:S01]  /*1700*/  UMOV UR6, 0x3 ;  /* 0x0000000300067882 */ /* 0x000fe20000000000 */
[----:B------:R-:W-:Y:S02]  /*1710*/  UIADD3 UR5, UPT, UPT, UR5, UR8, URZ ;  /* 0x0000000805057290 */ /* 0x000fe4000fffe0ff */
[----:B------:R-:W-:-:S04]  /*1720*/  USHF.L.U32 UR4, UR6, UR4, URZ ;  /* 0x0000000406047299 */ /* 0x000fc800080006ff */
[----:B------:R-:W-:Y:S02]  /*1730*/  IMAD.U32 R3, RZ, RZ, UR5 ;  /* 0x00000005ff037e24 */ /* 0x000fe4000f8e00ff */
[----:B------:R-:W-:-:S07]  /*1740*/  IMAD.U32 R2, RZ, RZ, UR4 ;  /* 0x00000004ff027e24 */ /* 0x000fce000f8e00ff */
.L_x_18:
[----:B------:R-:W1:Y:S01]  /*1750*/  S2UR UR36, SR_CTAID.Z ;  /* 0x00000000002479c3 */ /* 0x000e620000002700 */
[----:B------:R-:W-:Y:S02]  /*1760*/  UISETP.GE.AND UP0, UPT, UR23, 0x1, UPT ;  /* 0x000000011700788c */ /* 0x000fe4000bf06270 */
[----:B------:R-:W-:Y:S02]  /*1770*/  ULOP3.LUT UR26, UR26, 0xffff, URZ, 0xc0, !UPT ;  /* 0x0000ffff1a1a7892 */ /* 0x000fe4000f8ec0ff */
[----:B------:R-:W-:Y:S02]  /*1780*/  ULOP3.LUT UR25, UR25, 0xffff, URZ, 0xc0, !UPT ;  /* 0x0000ffff19197892 */ /* 0x000fe4000f8ec0ff */
[----:B------:R-:W-:Y:S02]  /*1790*/  UISETP.NE.AND UP3, UPT, UR22, 0x2, UPT ;  /* 0x000000021600788c */ /* 0x000fe4000bf65270 */
[----:B------:R-:W-:Y:S02]  /*17a0*/  ULOP3.LUT UR49, UR12, 0x1, URZ, 0xc0, !UPT ;  /* 0x000000010c317892 */ /* 0x000fe4000f8ec0ff */
[----:B------:R-:W-:-:S02]  /*17b0*/  ULOP3.LUT UR31, UR11, 0x1, URZ, 0xc0, !UPT ;  /* 0x000000010b1f7892 */ /* 0x000fc4000f8ec0ff */
[----:B------:R-:W-:Y:S02]  /*17c0*/  ULOP3.LUT UR38, UR41, 0x400, URZ, 0xc0, !UPT ;  /* 0x0000040029267892 */ /* 0x000fe4000f8ec0ff */
[----:B------:R-:W-:Y:S02]  /*17d0*/  ULOP3.LUT UR30, UR41, 0x200, URZ, 0xc0, !UPT ;  /* 0x00000200291e7892 */ /* 0x000fe4000f8ec0ff */
[----:B------:R-:W-:Y:S02]  /*17e0*/  USHF.L.U32 UR26, UR13, UR26, URZ ;  /* 0x0000001a0d1a7299 */ /* 0x000fe400080006ff */
[----:B------:R-:W-:Y:S01]  /*17f0*/  USHF.L.U32 UR25, UR14, UR25, URZ ;  /* 0x000000190e197299 */ /* 0x000fe200080006ff */
[----:B------:R-:W-:Y:S01]  /*1800*/  UMOV UR20, UR24 ;  /* 0x0000001800147c82 */ /* 0x000fe20008000000 */
[----:B------:R-:W-:Y:S10]  /*1810*/  BRA.U !UP0, `(.L_x_19) ;  /* 0x0000000108d47547 */ /* 0x000ff4000b800000 */
[----:B------:R-:W2:Y:S01]  /*1820*/  LDCU.128 UR12, c[0x0][0xb10] ;  /* 0x00016200ff0c77ac */ /* 0x000ea20008000c00 */
[----:B------:R-:W3:Y:S01]  /*1830*/  LDCU UR6, c[0x0][0x370] ;  /* 0x00006e00ff0677ac */ /* 0x000ee20008000800 */
[----:B------:R-:W4:Y:S01]  /*1840*/  LDCU UR5, c[0x0][0x374] ;  /* 0x00006e80ff0577ac */ /* 0x000f220008000800 */
[----:B------:R-:W1:Y:S01]  /*1850*/  LDCU UR28, c[0x0][0xb0c] ;  /* 0x00016180ff1c77ac */ /* 0x000e620008000800 */
[----:B------:R-:W1:Y:S01]  /*1860*/  LDCU UR4, c[0x0][0xb20] ;  /* 0x00016400ff0477ac */ /* 0x000e620008000800 */
[----:B------:R-:W1:Y:S01]  /*1870*/  LDCU.64 UR8, c[0x0][0xb28] ;  /* 0x00016500ff0877ac */ /* 0x000e620008000a00 */
[----:B--2---:R-:W-:Y:S02]  /*1880*/  UISETP.NE.AND UP0, UPT, UR14, 0x1, UPT ;  /* 0x000000010e00788c */ /* 0x004fe4000bf05270 */
[----:B----4-:R-:W-:Y:S02]  /*1890*/  UIMAD.WIDE.U32 UR10, UR5, UR15, URZ ;  /* 0x0000000f050a72a5 */ /* 0x010fe4000f8e00ff */
[----:B---3--:R-:W-:-:S02]  /*18a0*/  UIMAD.WIDE.U32 UR18, UR6, UR12, URZ ;  /* 0x0000000c061272a5 */ /* 0x008fc4000f8e00ff */
[----:B-1----:R-:W-:Y:S02]  /*18b0*/  UISETP.NE.AND UP1, UPT, UR28, 0x1, UPT ;  /* 0x000000011c00788c */ /* 0x002fe4000bf25270 */
[----:B------:R-:W-:Y:S01]  /*18c0*/  UISETP.NE.AND UP2, UPT, UR23, 0x1, UPT ;  /* 0x000000011700788c */ /* 0x000fe2000bf45270 */
[----:B------:R-:W-:Y:S02]  /*18d0*/  UMOV UR10, UR11 ;  /* 0x0000000b000a7c82 */ /* 0x000fe40008000000 */
[----:B------:R-:W-:Y:S01]  /*18e0*/  UMOV UR18, UR19 ;  /* 0x0000001300127c82 */ /* 0x000fe20008000000 */
[----:B------:R-:W-:Y:S02]  /*18f0*/  @UP0 USHF.R.U32.HI UR5, URZ, UR4, UR10 ;  /* 0x00000004ff050299 */ /* 0x000fe4000801160a */
[----:B------:R-:W-:Y:S02]  /*1900*/  UIMAD.WIDE.U32 UR20, UR27, UR15, URZ ;  /* 0x0000000f1b1472a5 */ /* 0x000fe4000f8e00ff */
[----:B------:R-:W-:-:S02]  /*1910*/  UIMAD.WIDE.U32 UR10, UR5, UR8, URZ ;  /* 0x00000008050a72a5 */ /* 0x000fc4000f8e00ff */
[----:B------:R-:W-:Y:S02]  /*1920*/  @UP1 USHF.R.U32.HI UR6, URZ, UR13, UR18 ;  /* 0x0000000dff061299 */ /* 0x000fe40008011612 */
[----:B------:R-:W-:Y:S02]  /*1930*/  UIMAD.WIDE.U32 UR16, UR24, UR12, URZ ;  /* 0x0000000c181072a5 */ /* 0x000fe4000f8e00ff */
[----:B------:R-:W-:Y:S01]  /*1940*/  UIMAD.WIDE.U32 UR18, UR6, UR8, URZ ;  /* 0x00000008061272a5 */ /* 0x000fe2000f8e00ff */
[----:B------:R-:W-:Y:S01]  /*1950*/  UMOV UR20, UR21 ;  /* 0x0000001500147c82 */ /* 0x000fe20008000000 */
[----:B------:R-:W-:Y:S01]  /*1960*/  UMOV UR10, UR11 ;  /* 0x0000000b000a7c82 */ /* 0x000fe20008000000 */
[----:B------:R-:W-:Y:S02]  /*1970*/  USHF.R.U32.HI UR20, URZ, UR4, UR20 ;  /* 0x00000004ff147299 */ /* 0x000fe40008011614 */
[----:B------:R-:W-:Y:S02]  /*1980*/  @UP2 USHF.R.U32.HI UR5, URZ, UR9, UR10 ;  /* 0x00000009ff052299 */ /* 0x000fe4000801160a */
[----:B------:R-:W-:Y:S01]  /*1990*/  UMOV UR7, UR19 ;  /* 0x0000001300077c82 */ /* 0x000fe20008000000 */
[----:B------:R-:W-:Y:S01]  /*19a0*/  UMOV UR16, UR17 ;  /* 0x0000001100107c82 */ /* 0x000fe20008000000 */
[----:B------:R-:W-:-:S02]  /*19b0*/  @UP2 USHF.R.U32.HI UR6, URZ, UR9, UR7 ;  /* 0x00000009ff062299 */ /* 0x000fc40008011607 */
[----:B------:R-:W-:Y:S02]  /*19c0*/  USHF.R.U32.HI UR16, URZ, UR13, UR16 ;  /* 0x0000000dff107299 */ /* 0x000fe40008011610 */
[----:B------:R-:W-:Y:S02]  /*19d0*/  USEL UR4, UR27, UR20, !UP0 ;  /* 0x000000141b047287 */ /* 0x000fe4000c000000 */
[----:B------:R-:W-:Y:S02]  /*19e0*/  UIMAD UR7, UR5, UR23, URZ ;  /* 0x00000017050772a4 */ /* 0x000fe4000f8e02ff */
[----:B------:R-:W-:Y:S02]  /*19f0*/  USEL UR5, UR24, UR16, !UP1 ;  /* 0x0000001018057287 */ /* 0x000fe4000c800000 */
[----:B------:R-:W-:Y:S02]  /*1a00*/  UIMAD UR12, UR6, UR23, URZ ;  /* 0x00000017060c72a4 */ /* 0x000fe4000f8e02ff */
[----:B------:R-:W-:-:S02]  /*1a10*/  UISETP.GE.AND UP0, UPT, UR4, UR7, UPT ;  /* 0x000000070400728c */ /* 0x000fc4000bf06270 */
[----:B------:R-:W-:Y:S02]  /*1a20*/  UIMAD.WIDE.U32 UR10, UR4, UR8, URZ ;  /* 0x00000008040a72a5 */ /* 0x000fe4000f8e00ff */
[----:B------:R-:W-:Y:S02]  /*1a30*/  UISETP.GE.OR UP0, UPT, UR5, UR12, UP0 ;  /* 0x0000000c0500728c */ /* 0x000fe40008706670 */
[----:B------:R-:W-:Y:S02]  /*1a40*/  UIMAD.WIDE.U32 UR12, UR5, UR8, URZ ;  /* 0x00000008050c72a5 */ /* 0x000fe4000f8e00ff */
[----:B------:R-:W-:Y:S01]  /*1a50*/  UIADD3 UR10, UPT, UPT, -UR4, URZ, URZ ;  /* 0x000000ff040a7290 */ /* 0x000fe2000fffe1ff */
[----:B------:R-:W-:Y:S01]  /*1a60*/  UMOV UR8, UR11 ;  /* 0x0000000b00087c82 */ /* 0x000fe20008000000 */
[----:B------:R-:W-:Y:S02]  /*1a70*/  UIADD3 UR20, UPT, UPT, -UR5, URZ, URZ ;  /* 0x000000ff05147290 */ /* 0x000fe4000fffe1ff */
[----:B------:R-:W-:-:S03]  /*1a80*/  USHF.R.U32.HI UR8, URZ, UR9, UR8 ;  /* 0x00000009ff087299 */ /* 0x000fc60008011608 */
[----:B------:R-:W-:Y:S01]  /*1a90*/  @!UP0 UMOV UR7, UR13 ;  /* 0x0000000d00078c82 */ /* 0x000fe20008000000 */
[----:B------:R-:W-:Y:S02]  /*1aa0*/  UIMAD UR27, UR14, UR10, UR27 ;  /* 0x0000000a0e1b72a4 */ /* 0x000fe4000f8e021b */
[----:B------:R-:W-:Y:S02]  /*1ab0*/  USEL UR8, UR4, UR8, !UP2 ;  /* 0x0000000804087287 */ /* 0x000fe4000d000000 */
[----:B------:R-:W-:Y:S02]  /*1ac0*/  @!UP0 USHF.R.U32.HI UR7, URZ, UR9, UR7 ;  /* 0x00000009ff078299 */ /* 0x000fe40008011607 */
[----:B------:R-:W-:Y:S02]  /*1ad0*/  UIADD3 UR9, UPT, UPT, -UR8, URZ, URZ ;  /* 0x000000ff08097290 */ /* 0x000fe4000fffe1ff */
[----:B------:R-:W-:Y:S02]  /*1ae0*/  @!UP0 USEL UR7, UR5, UR7, !UP2 ;  /* 0x0000000705078287 */ /* 0x000fe4000d000000 */
[----:B------:R-:W-:-:S02]  /*1af0*/  UIMAD UR9, UR23, UR9, UR4 ;  /* 0x00000009170972a4 */ /* 0x000fc4000f8e0204 */
[----:B------:R-:W-:Y:S02]  /*1b00*/  @!UP0 UIADD3 UR8, UPT, UPT, UR8, -UR7, URZ ;  /* 0x8000000708088290 */ /* 0x000fe4000fffe0ff */
[----:B------:R-:W-:Y:S02]  /*1b10*/  @!UP0 UIMAD UR6, UR9, UR6, UR7 ;  /* 0x00000006090682a4 */ /* 0x000fe4000f8e0207 */
[----:B------:R-:W-:Y:S02]  /*1b20*/  @!UP0 UIMAD UR4, UR8, UR23, UR5 ;  /* 0x00000017080482a4 */ /* 0x000fe4000f8e0205 */
[----:B------:R-:W-:Y:S02]  /*1b30*/  UIMAD UR20, UR28, UR20, UR24 ;  /* 0x000000141c1472a4 */ /* 0x000fe4000f8e0218 */
[----:B------:R-:W-:Y:S01]  /*1b40*/  UIMAD UR27, UR4, UR14, UR27 ;  /* 0x0000000e041b72a4 */ /* 0x000fe2000f8e021b */
[----:B------:R-:W-:Y:S02]  /*1b50*/  @!UP0 UMOV UR5, UR6 ;  /* 0x0000000600058c82 */ /* 0x000fe40008000000 */
[----:B------:R-:W-:-:S12]  /*1b60*/  UIMAD UR20, UR5, UR28, UR20 ;  /* 0x0000001c051472a4 */ /* 0x000fd8000f8e0214 */
.L_x_19:
[----:B------:R-:W-:-:S09]  /*1b70*/  UISETP.NE.AND UP0, UPT, UR29, 0x1, UPT ;  /* 0x000000011d00788c */ /* 0x000fd2000bf05270 */
[----:B------:R-:W-:Y:S05]  /*1b80*/  BRA.U UP0, `(.L_x_20) ;  /* 0x0000000100447547 */ /* 0x000fea000b800000 */
[----:B------:R-:W2:Y:S01]  /*1b90*/  LDCU.128 UR8, c[0x0][0xb10] ;  /* 0x00016200ff0877ac */ /* 0x000ea20008000c00 */
[----:B------:R-:W3:Y:S01]  /*1ba0*/  LDCU UR12, c[0x0][0xb0c] ;  /* 0x00016180ff0c77ac */ /* 0x000ee20008000800 */
[----:B------:R-:W4:Y:S01]  /*1bb0*/  LDCU UR13, c[0x0][0xb20] ;  /* 0x00016400ff0d77ac */ /* 0x000f220008000800 */
[----:B--2---:R-:W-:Y:S02]  /*1bc0*/  UIMAD.WIDE.U32 UR6, UR20, UR8, URZ ;  /* 0x00000008140672a5 */ /* 0x004fe4000f8e00ff */
[----:B------:R-:W-:Y:S02]  /*1bd0*/  UIMAD.WIDE.U32 UR4, UR27, UR11, URZ ;  /* 0x0000000b1b0472a5 */ /* 0x000fe4000f8e00ff */
[----:B---3--:R-:W-:Y:S02]  /*1be0*/  UISETP.NE.AND UP1, UPT, UR12, 0x1, UPT ;  /* 0x000000010c00788c */ /* 0x008fe4000bf25270 */
[----:B------:R-:W-:Y:S01]  /*1bf0*/  UISETP.NE.AND UP0, UPT, UR10, 0x1, UPT ;  /* 0x000000010a00788c */ /* 0x000fe2000bf05270 */
[----:B------:R-:W-:-:S02]  /*1c00*/  UMOV UR6, UR7 ;  /* 0x0000000700067c82 */ /* 0x000fc40008000000 */
[----:B------:R-:W-:Y:S01]  /*1c10*/  UMOV UR4, UR5 ;  /* 0x0000000500047c82 */ /* 0x000fe20008000000 */
[----:B------:R-:W-:Y:S02]  /*1c20*/  USHF.R.U32.HI UR9, URZ, UR9, UR6 ;  /* 0x00000009ff097299 */ /* 0x000fe40008011606 */
[----:B----4-:R-:W-:Y:S02]  /*1c30*/  USHF.R.U32.HI UR4, URZ, UR13, UR4 ;  /* 0x0000000dff047299 */ /* 0x010fe40008011604 */
[----:B------:R-:W-:Y:S02]  /*1c40*/  USEL UR5, UR20, UR9, !UP1 ;  /* 0x0000000914057287 */ /* 0x000fe4000c800000 */
[----:B------:R-:W-:-:S04]  /*1c50*/  USEL UR4, UR27, UR4, !UP0 ;  /* 0x000000041b047287 */ /* 0x000fc8000c000000 */
[----:B------:R-:W-:Y:S02]  /*1c60*/  UIADD3 UR6, UPT, UPT, -UR4, UR5, URZ ;  /* 0x0000000504067290 */ /* 0x000fe4000fffe1ff */
[----:B------:R-:W-:Y:S02]  /*1c70*/  UIADD3 UR4, UPT, UPT, UR4, -UR5, URZ ;  /* 0x8000000504047290 */ /* 0x000fe4000fffe0ff */
[----:B------:R-:W-:Y:S02]  /*1c80*/  UIMAD UR27, UR6, UR10, UR27 ;  /* 0x0000000a061b72a4 */ /* 0x000fe4000f8e021b */
[----:B------:R-:W-:-:S12]  /*1c90*/  UIMAD UR20, UR4, UR12, UR20 ;  /* 0x0000000c041472a4 */ /* 0x000fd8000f8e0214 */
.L_x_20:
[----:B------:R-:W-:-:S09]  /*1ca0*/  UISETP.EQ.U32.AND UP0, UPT, UR32, 0x1, UPT ;  /* 0x000000012000788c */ /* 0x000fd2000bf02070 */
[----:B------:R-:W-:Y:S05]  /*1cb0*/  BRA.U !UP0, `(.L_x_21) ;  /* 0x00000001080c7547 */ /* 0x000fea000b800000 */
[----:B------:R-:W-:Y:S01]  /*1cc0*/  UCGABAR_WAIT ;  /* 0x0000000000007dc7 */ /* 0x000fe20008000000 */
[----:B------:R-:W-:Y:S01]  /*1cd0*/  CCTL.IVALL ;  /* 0x00000000ff00798f */ /* 0x000fe20002000000 */
[----:B------:R-:W-:Y:S05]  /*1ce0*/  BRA `(.L_x_22) ;  /* 0x0000000000047947 */ /* 0x000fea0003800000 */
.L_x_21:
[----:B------:R-:W-:Y:S06]  /*1cf0*/  BAR.SYNC.DEFER_BLOCKING 0x0 ;  /* 0x0000000000007b1d */ /* 0x000fec0000010000 */
.L_x_22:
[----:B------:R-:W-:Y:S05]  /*1d00*/  BRA.U UP3, `(.L_x_23) ;  /* 0x0000002503587547 */ /* 0x000fea000b800000 */
[----:B------:R-:W2:Y:S01]  /*1d10*/  LDCU UR7, c[0x0][0x38c] ;  /* 0x00007180ff0777ac */ /* 0x000ea20008000800 */
[----:B------:R-:W-:Y:S01]  /*1d20*/  PLOP3.LUT P1, PT, PT, PT, UP5, 0x80, 0x8 ;  /* 0x000000000008781c */ /* 0x000fe20003f2f058 */
[----:B------:R-:W-:Y:S01]  /*1d30*/  IMAD.MOV.U32 R12, RZ, RZ, 0x1 ;  /* 0x00000001ff0c7424 */ /* 0x000fe200078e00ff */
[----:B------:R-:W-:Y:S01]  /*1d40*/  ISETP.NE.AND P2, PT, R0, RZ, P3 ;  /* 0x000000ff0000720c */ /* 0x000fe20001f45270 */
[----:B------:R-:W-:Y:S01]  /*1d50*/  UISETP.NE.AND UP0, UPT, UR22, URZ, UPT ;  /* 0x000000ff1600728c */ /* 0x000fe2000bf05270 */
[----:B------:R-:W-:Y:S01]  /*1d60*/  PLOP3.LUT P1, PT, P1, PT, PT, 0x8, 0x80 ;  /* 0x000000000080781c */ /* 0x000fe20000f2e170 */
[----:B------:R-:W-:Y:S01]  /*1d70*/  USHF.L.U32 UR6, UR24, 0x5, URZ ;  /* 0x0000000518067899 */ /* 0x000fe200080006ff */
[----:B------:R-:W-:Y:S01]  /*1d80*/  CS2R R10, SRZ ;  /* 0x00000000000a7805 */ /* 0x000fe2000001ff00 */
[----:B------:R-:W-:Y:S01]  /*1d90*/  USHF.L.U32 UR48, UR24, 0x6, URZ ;  /* 0x0000000618307899 */ /* 0x000fe200080006ff */
[----:B------:R-:W-:Y:S01]  /*1da0*/  IMAD.MOV.U32 R9, RZ, RZ, RZ ;  /* 0x000000ffff097224 */ /* 0x000fe200078e00ff */
[----:B------:R-:W-:Y:S01]  /*1db0*/  USEL UR24, UR40, 0x2, UP0 ;  /* 0x0000000228187887 */ /* 0x000fe20008000000 */
[----:B------:R-:W-:Y:S01]  /*1dc0*/  IMAD.MOV.U32 R8, RZ, RZ, 0x1 ;  /* 0x00000001ff087424 */ /* 0x000fe200078e00ff */
[----:B------:R-:W-:Y:S01]  /*1dd0*/  UMOV UR21, 0x400 ;  /* 0x0000040000157882 */ /* 0x000fe20000000000 */
[----:B------:R-:W-:-:S02]  /*1de0*/  ULOP3.LUT UR48, UR48, 0x40, URZ, 0xc0, !UPT ;  /* 0x0000004030307892 */ /* 0x000fc4000f8ec0ff */
[----:B------:R-:W-:Y:S01]  /*1df0*/  ULEA UR21, UR55, UR21, 0x18 ;  /* 0x0000001537157291 */ /* 0x000fe2000f8ec0ff */
[----:B------:R-:W3:Y:S01]  /*1e00*/  LDCU UR44, c[0x0][0x370] ;  /* 0x00006e00ff2c77ac */ /* 0x000ee20008000800 */
[----:B--2---:R-:W-:Y:S02]  /*1e10*/  UIADD3 UR5, UPT, UPT, UR7, 0x1f, URZ ;  /* 0x0000001f07057890 */ /* 0x004fe4000fffe0ff */
[----:B------:R-:W-:Y:S02]  /*1e20*/  UIADD3 UR51, UPT, UPT, UR7, 0x3e, URZ ;  /* 0x0000003e07337890 */ /* 0x000fe4000fffe0ff */
[----:B------:R-:W-:Y:S02]  /*1e30*/  USHF.R.S32.HI UR4, URZ, 0x1f, UR5 ;  /* 0x0000001fff047899 */ /* 0x000fe40008011405 */
[----:B------:R-:W-:Y:S02]  /*1e40*/  UIADD3 UR7, UPT, UPT, UR7, -0x1, URZ ;  /* 0xffffffff07077890 */ /* 0x000fe4000fffe0ff */
[----:B------:R-:W-:-:S02]  /*1e50*/  ULEA.HI UR4, UR4, UR5, URZ, 0x5 ;  /* 0x0000000504047291 */ /* 0x000fc4000f8f28ff */
[----:B------:R-:W-:Y:S02]  /*1e60*/  UISETP.GE.U32.AND UP1, UPT, UR7, -0x3f, UPT ;  /* 0xffffffc10700788c */ /* 0x000fe4000bf26070 */
[----:B------:R-:W-:Y:S02]  /*1e70*/  USHF.R.S32.HI UR46, URZ, 0x5, UR4 ;  /* 0x00000005ff2e7899 */ /* 0x000fe40008011404 */
[----:B------:R-:W-:Y:S02]  /*1e80*/  ULOP3.LUT UR5, UR6, 0x20, URZ, 0xc0, !UPT ;  /* 0x0000002006057892 */ /* 0x000fe4000f8ec0ff */
[----:B------:R-:W-:Y:S02]  /*1e90*/  UISETP.LT.U32.AND UP0, UPT, UR46, 0x23, UPT ;  /* 0x000000232e00788c */ /* 0x000fe4000bf01070 */
[----:B------:R-:W-:Y:S02]  /*1ea0*/  ULEA UR38, UR38, UR21, 0x1 ;  /* 0x0000001526267291 */ /* 0x000fe4000f8e08ff */
[----:B------:R-:W-:-:S02]  /*1eb0*/  USEL UR45, UR46, 0x23, UP0 ;  /* 0x000000232e2d7887 */ /* 0x000fc40008000000 */
[----:B------:R-:W-:Y:S02]  /*1ec0*/  ULEA UR37, UR30, UR21, 0x1 ;  /* 0x000000151e257291 */ /* 0x000fe4000f8e08ff */
[----:B------:R-:W-:Y:S02]  /*1ed0*/  UIADD3 UR4, UPT, UPT, UR45, -0x1, URZ ;  /* 0xffffffff2d047890 */ /* 0x000fe4000fffe0ff */
[----:B------:R-:W-:Y:S02]  /*1ee0*/  @UP1 UIADD3 UR4, UPT, UPT, UR45, URZ, URZ ;  /* 0x000000ff2d041290 */ /* 0x000fe4000fffe0ff */
[----:B------:R-:W-:Y:S01]  /*1ef0*/  ULEA UR48, UR31, UR48, 0x5 ;  /* 0x000000301f307291 */ /* 0x000fe2000f8e28ff */
[----:B------:R-:W2:Y:S01]  /*1f00*/  LDCU.64 UR28, c[0x0][0x348] ;  /* 0x00006900ff1c77ac */ /* 0x000ea20008000a00 */
[----:B------:R-:W4:Y:S01]  /*1f10*/  LDCU UR43, c[0x0][0x374] ;  /* 0x00006e80ff2b77ac */ /* 0x000f220008000800 */
[----:B------:R-:W-:Y:S02]  /*1f20*/  ULEA UR49, UR49, UR5, 0x4 ;  /* 0x0000000531317291 */ /* 0x000fe4000f8e20ff */
[----:B------:R-:W-:-:S02]  /*1f30*/  UIADD3 UR38, UPT, UPT, UR38, 0x3500, URZ ;  /* 0x0000350026267890 */ /* 0x000fc4000fffe0ff */
[----:B------:R-:W-:Y:S02]  /*1f40*/  UIADD3 UR37, UPT, UPT, UR37, 0x26500, URZ ;  /* 0x0002650025257890 */ /* 0x000fe4000fffe0ff */
[----:B------:R-:W-:Y:S02]  /*1f50*/  UIADD3 UR50, UPT, UPT, UR46, -UR45, URZ ;  /* 0x8000002d2e327290 */ /* 0x000fe4000fffe0ff */
[----:B------:R-:W-:Y:S02]  /*1f60*/  UIADD3 UR31, UPT, UPT, UR4, 0x1, URZ ;  /* 0x00000001041f7890 */ /* 0x000fe4000fffe0ff */
[----:B------:R-:W-:Y:S01]  /*1f70*/  UIADD3 UR47, UPT, UPT, -UR4, URZ, URZ ;  /* 0x000000ff042f7290 */ /* 0x000fe2000fffe1ff */
[----:B---3--:R-:W-:-:S11]  /*1f80*/  UMOV UR13, URZ ;  /* 0x000000ff000d7c82 */ /* 0x008fd60008000000 */
.L_x_43:
[----:B------:R-:W-:-:S09]  /*1f90*/  UISETP.NE.AND UP0, UPT, UR55, URZ, UPT ;  /* 0x000000ff3700728c */ /* 0x000fd2000bf05270 */
[----:B------:R-:W-:Y:S05]  /*1fa0*/  BRA.U UP0, `(.L_x_24) ;  /* 0x0000000100287547 */ /* 0x000fea000b800000 */
[----:B------:R-:W-:Y:S02]  /*1fb0*/  LEA R0, R9, UR21, 0x3 ;  /* 0x0000001509007c11 */ /* 0x000fe4000f8e18ff */
[----:B------:R-:W-:-:S04]  /*1fc0*/  SHF.L.U32 R2, R8, 0x1f, RZ ;  /* 0x0000001f08027819 */ /* 0x000fc800000006ff */
[----:B------:R-:W3:Y:S02]  /*1fd0*/  SYNCS.PHASECHK.TRANS64.TRYWAIT P0, [R0+URZ+0x2e0], R2 ;  /* 0x0002e002000075a7 */ /* 0x000ee400080011ff */
[----:B---3--:R-:W-:Y:S05]  /*1fe0*/  @!P0 BRA `(.L_x_25) ;  /* 0x0000007000888947 */ /* 0x008fea0003800000 */
.L_x_165:
[----:B------:R-:W-:Y:S01]  /*1ff0*/  VIADD R9, R9, 0x1 ;  /* 0x0000000109097836 */ /* 0x000fe20000000000 */
[----:B------:R3:W-:Y:S04]  /*2000*/  SYNCS.ARRIVE.TRANS64.A1T0 RZ, [R0+URZ+0x2d0], RZ ;  /* 0x0002d0ff00ff79a7 */ /* 0x0007e800081000ff */
[----:B------:R-:W-:-:S04]  /*2010*/  ISETP.NE.AND P0, PT, R9, 0x2, PT ;  /* 0x000000020900780c */ /* 0x000fc80003f05270 */
[----:B------:R-:W-:Y:S02]  /*2020*/  SEL R9, R9, RZ, P0 ;  /* 0x000000ff09097207 */ /* 0x000fe40000000000 */
[----:B---3--:R-:W-:-:S04]  /*2030*/  SEL R0, RZ, 0x1, P0 ;  /* 0x00000001ff007807 */ /* 0x008fc80000000000 */
[----:B------:R-:W-:-:S07]  /*2040*/  LOP3.LUT R8, R8, R0, RZ, 0x3c, !PT ;  /* 0x0000000008087212 */ /* 0x000fce00078e3cff */
.L_x_24:
[----:B------:R-:W-:Y:S01]  /*2050*/  ULEA UR4, UR13, UR21, 0x3 ;  /* 0x000000150d047291 */ /* 0x000fe2000f8e18ff */
[----:B------:R-:W-:Y:S01]  /*2060*/  SHF.L.U32 R0, R12, 0x1f, RZ ;  /* 0x0000001f0c007819 */ /* 0x000fe200000006ff */
[----:B------:R-:W-:Y:S02]  /*2070*/  UISETP.GE.U32.AND UP0, UPT, UR51, 0x3f, UPT ;  /* 0x0000003f3300788c */ /* 0x000fe4000bf06070 */
[----:B------:R-:W-:Y:S01]  /*2080*/  ULEA UR11, UR27, UR49, 0x6 ;  /* 0x000000311b0b7291 */ /* 0x000fe2000f8e30ff */
[----:B------:R-:W-:-:S04]  /*2090*/  UMOV UR6, URZ ;  /* 0x000000ff00067c82 */ /* 0x000fc80008000000 */
[----:B------:R3:W1:Y:S01]  /*20a0*/  SYNCS.PHASECHK.TRANS64.TRYWAIT P0, [UR4+0x118], R0 ;  /* 0x00011800ff0075a7 */ /* 0x0006620008001104 */
[----:B------:R-:W-:-:S04]  /*20b0*/  ULEA.HI UR4, UR20, UR20, URZ, 0x1 ;  /* 0x0000001414047291 */ /* 0x000fc8000f8f08ff */
[----:B------:R-:W-:-:S04]  /*20c0*/  USHF.L.U32 UR4, UR4, 0x6, URZ ;  /* 0x0000000604047899 */ /* 0x000fc800080006ff */
[----:B------:R-:W-:-:S04]  /*20d0*/  ULOP3.LUT UR35, UR4, 0xffffff80, URZ, 0xc0, !UPT ;  /* 0xffffff8004237892 */ /* 0x000fc8000f8ec0ff */
[----:B------:R-:W-:Y:S01]  /*20e0*/  UIADD3 UR35, UPT, UPT, UR48, UR35, URZ ;  /* 0x0000002330237290 */ /* 0x000fe2000fffe0ff */
[----:B------:R-:W-:Y:S11]  /*20f0*/  BRA.U !UP0, `(.L_x_26) ;  /* 0x0000000108d07547 */ /* 0x000ff6000b800000 */
[----:B------:R-:W-:Y:S01]  /*2100*/  UMOV UR16, UR47 ;  /* 0x0000002f00107c82 */ /* 0x000fe20008000000 */
[----:B------:R-:W-:Y:S01]  /*2110*/  UMOV UR4, UR13 ;  /* 0x0000000d00047c82 */ /* 0x000fe20008000000 */
[----:B------:R-:W-:-:S05]  /*2120*/  UMOV UR34, URZ ;  /* 0x000000ff00227c82 */ /* 0x000fca0008000000 */
.L_x_32:
[----:B------:R-:W-:Y:S01]  /*2130*/  ULEA UR33, UR4, UR21, 0x3 ;  /* 0x0000001504217291 */ /* 0x000fe2000f8e18ff */
[----:B------:R-:W-:Y:S01]  /*2140*/  @P3 MOV R2, 0x3000 ;  /* 0x0000300000023802 */ /* 0x000fe20000000f00 */
[----:B-12---:R-:W-:Y:S10]  /*2150*/  @P0 BRA `(.L_x_27) ;  /* 0x00000000000c0947 */ /* 0x006ff40003800000 */
[----:B------:R-:W-:-:S04]  /*2160*/  SHF.L.U32 R3, R12, 0x1f, RZ ;  /* 0x0000001f0c037819 */ /* 0x000fc800000006ff */
[----:B------:R-:W1:Y:S02]  /*2170*/  SYNCS.PHASECHK.TRANS64.TRYWAIT P0, [UR33+0x118], R3 ;  /* 0x00011803ff0075a7 */ /* 0x000e640008001121 */
[----:B-1----:R-:W-:Y:S05]  /*2180*/  @!P0 BRA `(.L_x_28) ;  /* 0x0000007000348947 */ /* 0x002fea0003800000 */
.L_x_27:
[----:B------:R1:W-:Y:S01]  /*2190*/  @P3 SYNCS.ARRIVE.TRANS64 RZ, [UR33], R2 ;  /* 0x00000002ffff39a7 */ /* 0x0003e20008000021 */
[----:B------:R-:W-:Y:S02]  /*21a0*/  ULOP3.LUT UR5, UR24, 0x2, URZ, 0xfc, !UPT ;  /* 0x0000000218057892 */ /* 0x000fe4000f8efcff */
[----:B------:R-:W-:Y:S02]  /*21b0*/  UIADD3 UR16, UPT, UPT, UR16, 0x1, URZ ;  /* 0x0000000110107890 */ /* 0x000fe4000fffe0ff */
[----:B------:R-:W-:Y:S02]  /*21c0*/  UISETP.NE.AND UP0, UPT, UR5, 0x2, UPT ;  /* 0x000000020500788c */ /* 0x000fe4000bf05270 */
[----:B------:R-:W-:-:S07]  /*21d0*/  UISETP.NE.AND UP2, UPT, UR16, 0x1, UPT ;  /* 0x000000011000788c */ /* 0x000fce000bf45270 */
[----:B------:R-:W-:Y:S05]  /*21e0*/  BRA.U UP0, `(.L_x_29) ;  /* 0x0000000100047547 */ /* 0x000fea000b800000 */
[----:B--2-4-:R-:W-:Y:S05]  /*21f0*/  BPT.TRAP 0x1 ;  /* 0x000000040000795c */ /* 0x014fea0000300000 */
.L_x_29:
[----:B------:R-:W-:Y:S04]  /*2200*/  BSSY.RECONVERGENT B0, `(.L_x_30) ;  /* 0x0000003000007945 */ /* 0x000fe80003800200 */
[----:B------:R-:W-:Y:S05]  /*2210*/  @!P2 BRA `(.L_x_31) ;  /* 0x000000000004a947 */ /* 0x000fea0003800000 */
[----:B--2-4-:R-:W-:Y:S05]  /*2220*/  BPT.TRAP 0x1 ;  /* 0x000000040000795c */ /* 0x014fea0000300000 */
.L_x_31:
[----:B--2-4-:R-:W-:Y:S05]  /*2230*/  BSYNC.RECONVERGENT B0 ;  /* 0x0000000000007941 */ /* 0x014fea0003800200 */
.L_x_30:
[----:B------:R-:W-:Y:S02]  /*2240*/  UIADD3 UR5, UPT, UPT, UR4, 0x1, URZ ;  /* 0x0000000104057890 */ /* 0x000fe4000fffe0ff */
[----:B------:R-:W-:Y:S02]  /*2250*/  USHF.L.U32 UR4, UR4, 0xb, URZ ;  /* 0x0000000b04047899 */ /* 0x000fe400080006ff */
[----:B------:R-:W-:Y:S02]  /*2260*/  UISETP.NE.AND UP0, UPT, UR5, 0x23, UPT ;  /* 0x000000230500788c */ /* 0x000fe4000bf05270 */
[----:B------:R-:W-:Y:S02]  /*2270*/  ULOP3.LUT UR32, UR4, 0x400, UR41, 0xf8, !UPT ;  /* 0x0000040004207892 */ /* 0x000fe4000f8ef829 */
[----:B------:R-:W-:Y:S02]  /*2280*/  USEL UR6, URZ, 0x1, UP0 ;  /* 0x00000001ff067887 */ /* 0x000fe40008000000 */
[----:B------:R-:W-:-:S02]  /*2290*/  USEL UR13, UR5, URZ, UP0 ;  /* 0x000000ff050d7287 */ /* 0x000fc40008000000 */
[----:B------:R-:W-:Y:S02]  /*22a0*/  UIADD3 UR14, UP1, UPT, UR28, 0x80, URZ ;  /* 0x000000801c0e7890 */ /* 0x000fe4000ff3e0ff */
[----:B------:R-:W-:Y:S01]  /*22b0*/  ULEA UR5, UR13, UR21, 0x3 ;  /* 0x000000150d057291 */ /* 0x000fe2000f8e18ff */
[----:B------:R-:W-:Y:S01]  /*22c0*/  LOP3.LUT R12, R12, UR6, RZ, 0x3c, !PT ;  /* 0x000000060c0c7c12 */ /* 0x000fe2000f8e3cff */
[----:B------:R-:W-:Y:S02]  /*22d0*/  ULEA UR32, UR32, UR21, 0x1 ;  /* 0x0000001520207291 */ /* 0x000fe4000f8e08ff */
[----:B------:R-:W-:Y:S01]  /*22e0*/  UIADD3 UR6, UP0, UPT, UR28, 0x180, URZ ;  /* 0x000001801c067890 */ /* 0x000fe2000ff1e0ff */
[----:B-1-3--:R-:W-:Y:S01]  /*22f0*/  SHF.L.U32 R0, R12, 0x1f, RZ ;  /* 0x0000001f0c007819 */ /* 0x00afe200000006ff */
[----:B------:R-:W-:Y:S02]  /*2300*/  ULEA UR8, UR30, UR4, 0x1 ;  /* 0x000000041e087291 */ /* 0x000fe4000f8e08ff */
[----:B------:R-:W-:Y:S01]  /*2310*/  ULOP3.LUT UR33, UR33, 0xfefffff8, URZ, 0xc0, !UPT ;  /* 0xfefffff821217892 */ /* 0x000fe2000f8ec0ff */
[----:B------:R1:W2:Y:S01]  /*2320*/  SYNCS.PHASECHK.TRANS64.TRYWAIT P0, [UR5+0x118], R0 ;  /* 0x00011800ff0075a7 */ /* 0x0002a20008001105 */
[----:B------:R-:W-:-:S02]  /*2330*/  UIADD3.X UR15, UPT, UPT, URZ, UR29, URZ, UP1, !UPT ;  /* 0x0000001dff0f7290 */ /* 0x000fc40008ffe4ff */
[----:B------:R-:W-:Y:S02]  /*2340*/  UIADD3 UR32, UPT, UPT, UR32, 0x3500, URZ ;  /* 0x0000350020207890 */ /* 0x000fe4000fffe0ff */
[----:B------:R-:W-:Y:S02]  /*2350*/  UPRMT UR5, URZ, 0x5410, UR26 ;  /* 0x00005410ff057896 */ /* 0x000fe4000800001a */
[----:B------:R-:W-:Y:S02]  /*2360*/  UIADD3 UR8, UPT, UPT, UR21, 0x26500, UR8 ;  /* 0x0002650015087890 */ /* 0x000fe4000fffe008 */
[----:B------:R-:W-:Y:S02]  /*2370*/  UIADD3.X UR7, UPT, UPT, URZ, UR29, URZ, UP0, !UPT ;  /* 0x0000001dff077290 */ /* 0x000fe400087fe4ff */
[----:B------:R-:W-:Y:S01]  /*2380*/  UPRMT UR4, URZ, 0x5410, UR25 ;  /* 0x00005410ff047896 */ /* 0x000fe20008000019 */
[----:B------:R-:W-:Y:S01]  /*2390*/  UMOV UR18, 0x0 ;  /* 0x0000000000127882 */ /* 0x000fe20000000000 */
[----:B------:R-:W-:Y:S01]  /*23a0*/  UMOV UR19, 0x10000000 ;  /* 0x1000000000137882 */ /* 0x000fe20000000000 */
[----:B------:R-:W-:Y:S01]  /*23b0*/  UMOV UR10, UR34 ;  /* 0x00000022000a7c82 */ /* 0x000fe20008000000 */
[----:B------:R-:W-:Y:S01]  /*23c0*/  UMOV UR12, UR36 ;  /* 0x00000024000c7c82 */ /* 0x000fe20008000000 */
[----:B------:R-:W-:Y:S01]  /*23d0*/  UMOV UR9, UR33 ;  /* 0x0000002100097c82 */ /* 0x000fe20008000000 */
[----:B------:R3:W-:Y:S03]  /*23e0*/  UTMALDG.3D.MULTICAST.2CTA [UR32], [UR14], UR5, desc[UR18] ;  /* 0x000012200e0073b4 */ /* 0x0007e60008211805 */
[----:B------:R4:W-:Y:S01]  /*23f0*/  UTMALDG.3D.MULTICAST.2CTA [UR8], [UR6], UR4, desc[UR18] ;  /* 0x00001208060073b4 */ /* 0x0009e20008211804 */
[----:B---3--:R-:W-:Y:S01]  /*2400*/  UIADD3 UR34, UPT, UPT, UR34, 0x20, URZ ;  /* 0x0000002022227890 */ /* 0x008fe2000fffe0ff */
[----:B----4-:R-:W-:Y:S01]  /*2410*/  UMOV UR6, UR31 ;  /* 0x0000001f00067c82 */ /* 0x010fe20008000000 */
[----:B------:R-:W-:Y:S01]  /*2420*/  UMOV UR4, UR13 ;  /* 0x0000000d00047c82 */ /* 0x000fe20008000000 */
[----:B-1----:R-:W-:Y:S09]  /*2430*/  BRA.U UP2, `(.L_x_32) ;  /* 0xfffffffd023c7547 */ /* 0x002ff2000b83ffff */
.L_x_26:
[----:B------:R-:W-:Y:S01]  /*2440*/  ULEA UR4, UR13, UR21, 0x3 ;  /* 0x000000150d047291 */ /* 0x000fe2000f8e18ff */
[----:B---3--:R-:W-:Y:S01]  /*2450*/  SHF.L.U32 R0, R12, 0x1f, RZ ;  /* 0x0000001f0c007819 */ /* 0x008fe200000006ff */
[----:B------:R-:W-:Y:S01]  /*2460*/  @!P1 SYNCS.ARRIVE.TRANS64.A1T0 RZ, [UR21+0x268], RZ ;  /* 0x000268ffffff99a7 */ /* 0x000fe20008100015 */
[----:B------:R-:W-:-:S06]  /*2470*/  UISETP.GT.AND UP0, UPT, UR46, UR45, UPT ;  /* 0x0000002d2e00728c */ /* 0x000fcc000bf04270 */
[----:B-12---:R1:W2:Y:S03]  /*2480*/  SYNCS.PHASECHK.TRANS64.TRYWAIT P0, [UR4+0x118], R0 ;  /* 0x00011800ff0075a7 */ /* 0x0062a60008001104 */
[----:B------:R-:W-:Y:S05]  /*2490*/  BRA.U !UP0, `(.L_x_33) ;  /* 0x0000000108c07547 */ /* 0x000fea000b800000 */
[----:B------:R-:W-:Y:S01]  /*24a0*/  UIADD3 UR27, UPT, UPT, UR50, UR6, URZ ;  /* 0x00000006321b7290 */ /* 0x000fe2000fffe0ff */
[----:B------:R-:W-:-:S11]  /*24b0*/  UMOV UR4, UR13 ;  /* 0x0000000d00047c82 */ /* 0x000fd60008000000 */
.L_x_39:
[----:B------:R-:W-:Y:S01]  /*24c0*/  ULEA UR17, UR4, UR21, 0x3 ;  /* 0x0000001504117291 */ /* 0x000fe2000f8e18ff */
[----:B--2---:R-:W-:Y:S01]  /*24d0*/  @P3 MOV R2, 0x3000 ;  /* 0x0000300000023802 */ /* 0x004fe20000000f00 */
[----:B-12---:R-:W-:Y:S10]  /*24e0*/  @P0 BRA `(.L_x_34) ;  /* 0x00000000000c0947 */ /* 0x006ff40003800000 */
[----:B------:R-:W-:-:S04]  /*24f0*/  SHF.L.U32 R3, R12, 0x1f, RZ ;  /* 0x0000001f0c037819 */ /* 0x000fc800000006ff */
[----:B------:R-:W2:Y:S02]  /*2500*/  SYNCS.PHASECHK.TRANS64.TRYWAIT P0, [UR17+0x118], R3 ;  /* 0x00011803ff0075a7 */ /* 0x000ea40008001111 */
[----:B--2---:R-:W-:Y:S05]  /*2510*/  @!P0 BRA `(.L_x_35) ;  /* 0x0000006c00688947 */ /* 0x004fea0003800000 */
.L_x_34:
[----:B------:R2:W-:Y:S01]  /*2520*/  @P3 SYNCS.ARRIVE.TRANS64 RZ, [UR17], R2 ;  /* 0x00000002ffff39a7 */ /* 0x0005e20008000011 */
[----:B------:R-:W-:-:S04]  /*2530*/  ULOP3.LUT UR5, UR24, 0x2, URZ, 0xfc, !UPT ;  /* 0x0000000218057892 */ /* 0x000fc8000f8efcff */
[----:B------:R-:W-:-:S09]  /*2540*/  UISETP.NE.AND UP0, UPT, UR5, 0x2, UPT ;  /* 0x000000020500788c */ /* 0x000fd2000bf05270 */
[----:B------:R-:W-:Y:S05]  /*2550*/  BRA.U UP0, `(.L_x_36) ;  /* 0x0000000100047547 */ /* 0x000fea000b800000 */
[----:B----4-:R-:W-:Y:S05]  /*2560*/  BPT.TRAP 0x1 ;  /* 0x000000040000795c */ /* 0x010fea0000300000 */
.L_x_36:
[----:B------:R-:W-:Y:S04]  /*2570*/  BSSY.RECONVERGENT B0, `(.L_x_37) ;  /* 0x0000003000007945 */ /* 0x000fe80003800200 */
[----:B------:R-:W-:Y:S05]  /*2580*/  @!P2 BRA `(.L_x_38) ;  /* 0x000000000004a947 */ /* 0x000fea0003800000 */
[----:B----4-:R-:W-:Y:S05]  /*2590*/  BPT.TRAP 0x1 ;  /* 0x000000040000795c */ /* 0x010fea0000300000 */
.L_x_38:
[----:B----4-:R-:W-:Y:S05]  /*25a0*/  BSYNC.RECONVERGENT B0 ;  /* 0x0000000000007941 */ /* 0x010fea0003800200 */
.L_x_37:
[----:B------:R-:W-:Y:S02]  /*25b0*/  UIADD3 UR5, UPT, UPT, UR4, 0x1, URZ ;  /* 0x0000000104057890 */ /* 0x000fe4000fffe0ff */
[----:B------:R-:W-:Y:S02]  /*25c0*/  UIADD3 UR14, UP1, UPT, UR28, 0x80, URZ ;  /* 0x000000801c0e7890 */ /* 0x000fe4000ff3e0ff */
[----:B------:R-:W-:Y:S02]  /*25d0*/  UISETP.NE.AND UP0, UPT, UR5, 0x23, UPT ;  /* 0x000000230500788c */ /* 0x000fe4000bf05270 */
[----:B------:R-:W-:Y:S02]  /*25e0*/  ULEA UR16, UR4, UR38, 0xc ;  /* 0x0000002604107291 */ /* 0x000fe4000f8e60ff */
[----:B------:R-:W-:Y:S02]  /*25f0*/  USEL UR7, URZ, 0x1, UP0 ;  /* 0x00000001ff077887 */ /* 0x000fe40008000000 */
[----:B------:R-:W-:-:S02]  /*2600*/  USEL UR13, UR5, URZ, UP0 ;  /* 0x000000ff050d7287 */ /* 0x000fc40008000000 */
[----:B------:R-:W-:Y:S02]  /*2610*/  UIADD3 UR22, UP0, UPT, UR28, 0x180, URZ ;  /* 0x000001801c167890 */ /* 0x000fe4000ff1e0ff */
[----:B------:R-:W-:Y:S01]  /*2620*/  ULEA UR5, UR13, UR21, 0x3 ;  /* 0x000000150d057291 */ /* 0x000fe2000f8e18ff */
[----:B------:R-:W-:Y:S01]  /*2630*/  LOP3.LUT R12, R12, UR7, RZ, 0x3c, !PT ;  /* 0x000000070c0c7c12 */ /* 0x000fe2000f8e3cff */
[----:B------:R-:W-:Y:S02]  /*2640*/  ULEA UR8, UR4, UR37, 0xb ;  /* 0x0000002504087291 */ /* 0x000fe4000f8e58ff */
[----:B------:R-:W-:Y:S01]  /*2650*/  USHF.L.U32 UR18, UR6, 0x5, URZ ;  /* 0x0000000506127899 */ /* 0x000fe200080006ff */
[----:B-1----:R-:W-:Y:S01]  /*2660*/  SHF.L.U32 R0, R12, 0x1f, RZ ;  /* 0x0000001f0c007819 */ /* 0x002fe200000006ff */
[----:B------:R-:W-:Y:S02]  /*2670*/  ULOP3.LUT UR17, UR17, 0xfefffff8, URZ, 0xc0, !UPT ;  /* 0xfefffff811117892 */ /* 0x000fe4000f8ec0ff */
[----:B------:R-:W-:Y:S01]  /*2680*/  UPRMT UR4, URZ, 0x5410, UR26 ;  /* 0x00005410ff047896 */ /* 0x000fe2000800001a */
[----:B------:R3:W1:Y:S01]  /*2690*/  SYNCS.PHASECHK.TRANS64.TRYWAIT P0, [UR5+0x118], R0 ;  /* 0x00011800ff0075a7 */ /* 0x0006620008001105 */
[----:B------:R-:W-:-:S02]  /*26a0*/  UIADD3.X UR15, UPT, UPT, URZ, UR29, URZ, UP1, !UPT ;  /* 0x0000001dff0f7290 */ /* 0x000fc40008ffe4ff */
[----:B------:R-:W-:Y:S02]  /*26b0*/  UPRMT UR5, URZ, 0x5410, UR25 ;  /* 0x00005410ff057896 */ /* 0x000fe40008000019 */
[----:B------:R-:W-:Y:S01]  /*26c0*/  UIADD3.X UR23, UPT, UPT, URZ, UR29, URZ, UP0, !UPT ;  /* 0x0000001dff177290 */ /* 0x000fe200087fe4ff */
[----:B------:R-:W-:Y:S01]  /*26d0*/  UMOV UR32, 0x0 ;  /* 0x0000000000207882 */ /* 0x000fe20000000000 */
[----:B------:R-:W-:Y:S01]  /*26e0*/  UMOV UR33, 0x10000000 ;  /* 0x1000000000217882 */ /* 0x000fe20000000000 */
[----:B------:R-:W-:Y:S01]  /*26f0*/  UMOV UR19, UR35 ;  /* 0x0000002300137c82 */ /* 0x000fe20008000000 */
[----:B------:R-:W-:Y:S01]  /*2700*/  UMOV UR20, UR36 ;  /* 0x0000002400147c82 */ /* 0x000fe20008000000 */
[----:B------:R-:W-:Y:S01]  /*2710*/  UMOV UR12, UR36 ;  /* 0x00000024000c7c82 */ /* 0x000fe20008000000 */
[----:B------:R-:W-:Y:S01]  /*2720*/  UMOV UR9, UR17 ;  /* 0x0000001100097c82 */ /* 0x000fe20008000000 */
[----:B------:R-:W-:Y:S01]  /*2730*/  UMOV UR10, UR18 ;  /* 0x00000012000a7c82 */ /* 0x000fe20008000000 */
[----:B------:R4:W-:Y:S01]  /*2740*/  UTMALDG.3D.MULTICAST.2CTA [UR16], [UR14], UR4, desc[UR32] ;  /* 0x000020100e0073b4 */ /* 0x0009e20008211804 */
[----:B------:R-:W-:-:S04]  /*2750*/  UIADD3 UR6, UPT, UPT, UR6, 0x1, URZ ;  /* 0x0000000106067890 */ /* 0x000fc8000fffe0ff */
[----:B------:R-:W-:Y:S01]  /*2760*/  UISETP.NE.AND UP0, UPT, UR6, UR27, UPT ;  /* 0x0000001b0600728c */ /* 0x000fe2000bf05270 */
[----:B------:R3:W-:Y:S01]  /*2770*/  UTMALDG.3D.MULTICAST.2CTA [UR8], [UR22], UR5, desc[UR32] ;  /* 0x00002008160073b4 */ /* 0x0007e20008211805 */
[----:B----4-:R-:W-:-:S07]  /*2780*/  UMOV UR4, UR13 ;  /* 0x0000000d00047c82 */ /* 0x010fce0008000000 */
[----:B---3--:R-:W-:Y:S05]  /*2790*/  BRA.U UP0, `(.L_x_39) ;  /* 0xfffffffd00487547 */ /* 0x008fea000b83ffff */
.L_x_33:
[C---:B------:R-:W-:Y:S01]  /*27a0*/  LEA R3, R11.reuse, UR21, 0x3 ;  /* 0x000000150b037c11 */ /* 0x040fe2000f8e18ff */
[----:B------:R-:W-:Y:S01]  /*27b0*/  NOP ;  /* 0x0000000000007918 */ /* 0x000fe20000000000 */
[----:B-1----:R-:W-:Y:S02]  /*27c0*/  SHF.L.U32 R0, R10, 0x1f, RZ ;  /* 0x0000001f0a007819 */ /* 0x002fe400000006ff */
[----:B------:R-:W-:Y:S02]  /*27d0*/  LEA R4, R11, UR21, 0x4 ;  /* 0x000000150b047c11 */ /* 0x000fe4000f8e20ff */
[----:B--2---:R-:W1:Y:S02]  /*27e0*/  SYNCS.PHASECHK.TRANS64.TRYWAIT P0, [R3+URZ+0x270], R0 ;  /* 0x00027000030075a7 */ /* 0x004e6400080011ff */
[----:B-1----:R-:W-:Y:S05]  /*27f0*/  @!P0 BRA `(.L_x_40) ;  /* 0x0000006800c88947 */ /* 0x002fea0003800000 */
.L_x_168:
[----:B------:R-:W2:Y:S01]  /*2800*/  LDS.128 R4, [R4+0x300] ;  /* 0x0003000004047984 */ /* 0x000ea20000000c00 */
[----:B------:R-:W-:Y:S01]  /*2810*/  UISETP.GE.AND UP0, UPT, UR42, 0x1, UPT ;  /* 0x000000012a00788c */ /* 0x000fe2000bf06270 */
[----:B------:R-:W-:Y:S01]  /*2820*/  @!PT LDS RZ, [RZ] ;  /* 0x00000000fffff984 */ /* 0x000fe20000000800 */
[----:B------:R-:W-:Y:S01]  /*2830*/  @!PT LDS RZ, [RZ] ;  /* 0x00000000fffff984 */ /* 0x000fe20000000800 */
[----:B------:R-:W-:Y:S01]  /*2840*/  @!PT LDS RZ, [RZ] ;  /* 0x00000000fffff984 */ /* 0x000fe20000000800 */
[----:B------:R-:W-:Y:S01]  /*2850*/  @!PT LDS RZ, [RZ] ;  /* 0x00000000fffff984 */ /* 0x000fe20000000800 */
[----:B------:R3:W-:Y:S06]  /*2860*/  MEMBAR.ALL.CTA ;  /* 0x0000000000007992 */ /* 0x0007ec0000008000 */
[----:B---3--:R-:W3:Y:S01]  /*2870*/  FENCE.VIEW.ASYNC.S ;  /* 0x00000000000073c6 */ /* 0x008ee20000000000 */
[----:B--2---:R-:W-:-:S13]  /*2880*/  LOP3.LUT P0, RZ, R6, 0x1, RZ, 0xc0, !PT ;  /* 0x0000000106ff7812 */ /* 0x004fda000780c0ff */
[----:B---3--:R-:W-:Y:S01]  /*2890*/  VOTEU.ANY UP1, P0 ;  /* 0x0000000000ff7886 */ /* 0x008fe20000020100 */
[----:B------:R-:W-:-:S13]  /*28a0*/  PLOP3.LUT P0, PT, PT, PT, UP1, 0x80, 0x8 ;  /* 0x000000000008781c */ /* 0x000fda0003f0f018 */
[----:B-1----:R-:W-:Y:S02]  /*28b0*/  @P0 LOP3.LUT R0, R5, 0xffff, RZ, 0xc0, !PT ;  /* 0x0000ffff05000812 */ /* 0x002fe400078ec0ff */
[----:B------:R-:W-:Y:S02]  /*28c0*/  @P0 MOV R2, R4 ;  /* 0x0000000400020202 */ /* 0x000fe40000000f00 */
[----:B------:R-:W-:Y:S01]  /*28d0*/  @P0 R2UR UR5, R0 ;  /* 0x00000000000502ca */ /* 0x000fe200000e0000 */
[----:B------:R-:W-:Y:S01]  /*28e0*/  VIADD R0, R3, 0x280 ;  /* 0x0000028003007836 */ /* 0x000fe20000000000 */
[----:B------:R-:W-:Y:S02]  /*28f0*/  @P0 SHF.R.U32.HI R4, RZ, 0x10, R5 ;  /* 0x00000010ff040819 */ /* 0x000fe40000011605 */
[----:B------:R-:W-:Y:S02]  /*2900*/  @P0 R2UR UR6, R2 ;  /* 0x00000000020602ca */ /* 0x000fe400000e0000 */
[----:B------:R-:W-:-:S02]  /*2910*/  PRMT R0, RZ, 0x654, R0 ;  /* 0x00000654ff007816 */ /* 0x000fc40000000000 */
[----:B------:R-:W-:Y:S02]  /*2920*/  @P0 R2UR UR4, R4 ;  /* 0x00000000040402ca */ /* 0x000fe400000e0000 */
[----:B------:R1:W-:Y:S03]  /*2930*/  SYNCS.ARRIVE.TRANS64.RED.A1T0 RZ, [R0+URZ], RZ ;  /* 0x000000ff00ff79a7 */ /* 0x0003e600081004ff */
[----:B------:R-:W-:-:S04]  /*2940*/  @UP1 UMOV UR39, UR5 ;  /* 0x0000000500271c82 */ /* 0x000fc80008000000 */
[----:B------:R-:W-:-:S04]  /*2950*/  @UP1 UMOV UR40, UR6 ;  /* 0x0000000600281c82 */ /* 0x000fc80008000000 */
[----:B------:R-:W-:Y:S01]  /*2960*/  @UP1 UMOV UR36, UR4 ;  /* 0x0000000400241c82 */ /* 0x000fe20008000000 */
[----:B------:R-:W-:Y:S05]  /*2970*/  BRA.U !UP0, `(.L_x_41) ;  /* 0x0000000108d47547 */ /* 0x000fea000b800000 */
[----:B------:R-:W4:Y:S01]  /*2980*/  LDCU.128 UR16, c[0x0][0xb10] ;  /* 0x00016200ff1077ac */ /* 0x000f220008000c00 */
[----:B------:R-:W2:Y:S01]  /*2990*/  LDCU UR12, c[0x0][0xb20] ;  /* 0x00016400ff0c77ac */ /* 0x000ea20008000800 */
[----:B------:R-:W3:Y:S01]  /*29a0*/  LDCU UR20, c[0x0][0xb0c] ;  /* 0x00016180ff1477ac */ /* 0x000ee20008000800 */
[----:B------:R-:W1:Y:S01]  /*29b0*/  LDCU.64 UR8, c[0x0][0xb28] ;  /* 0x00016500ff0877ac */ /* 0x000e620008000a00 */
[----:B------:R-:W-:Y:S02]  /*29c0*/  UISETP.NE.AND UP3, UPT, UR42, 0x1, UPT ;  /* 0x000000012a00788c */ /* 0x000fe4000bf65270 */
[----:B----4-:R-:W-:Y:S02]  /*29d0*/  UIMAD.WIDE.U32 UR6, UR43, UR19, URZ ;  /* 0x000000132b0672a5 */ /* 0x010fe4000f8e00ff */
[----:B------:R-:W-:Y:S02]  /*29e0*/  UIMAD.WIDE.U32 UR4, UR44, UR16, URZ ;  /* 0x000000102c0472a5 */ /* 0x000fe4000f8e00ff */
[----:B------:R-:W-:-:S02]  /*29f0*/  UISETP.NE.AND UP0, UPT, UR18, 0x1, UPT ;  /* 0x000000011200788c */ /* 0x000fc4000bf05270 */
[----:B------:R-:W-:Y:S01]  /*2a00*/  UIMAD.WIDE.U32 UR22, UR39, UR19, URZ ;  /* 0x00000013271672a5 */ /* 0x000fe2000f8e00ff */
[----:B------:R-:W-:Y:S02]  /*2a10*/  UMOV UR6, UR7 ;  /* 0x0000000700067c82 */ /* 0x000fe40008000000 */
[----:B------:R-:W-:Y:S01]  /*2a20*/  UMOV UR4, UR5 ;  /* 0x0000000500047c82 */ /* 0x000fe20008000000 */
[----:B--2---:R-:W-:Y:S02]  /*2a30*/  USHF.R.U32.HI UR6, URZ, UR12, UR6 ;  /* 0x0000000cff067299 */ /* 0x004fe40008011606 */
[----:B---3--:R-:W-:Y:S02]  /*2a40*/  UISETP.NE.AND UP2, UPT, UR20, 0x1, UPT ;  /* 0x000000011400788c */ /* 0x008fe4000bf45270 */
[----:B------:R-:W-:Y:S02]  /*2a50*/  USHF.R.U32.HI UR4, URZ, UR17, UR4 ;  /* 0x00000011ff047299 */ /* 0x000fe40008011604 */
[----:B------:R-:W-:-:S02]  /*2a60*/  USEL UR5, UR43, UR6, !UP0 ;  /* 0x000000062b057287 */ /* 0x000fc4000c000000 */
[----:B------:R-:W-:Y:S02]  /*2a70*/  USEL UR6, UR44, UR4, !UP2 ;  /* 0x000000042c067287 */ /* 0x000fe4000d000000 */
[----:B-1----:R-:W-:Y:S01]  /*2a80*/  UIMAD.WIDE.U32 UR10, UR5, UR8, URZ ;  /* 0x00000008050a72a5 */ /* 0x002fe2000f8e00ff */
[----:B------:R-:W-:Y:S01]  /*2a90*/  UMOV UR4, UR23 ;  /* 0x0000001700047c82 */ /* 0x000fe20008000000 */
[----:B------:R-:W-:Y:S02]  /*2aa0*/  UIMAD.WIDE.U32 UR14, UR40, UR16, URZ ;  /* 0x00000010280e72a5 */ /* 0x000fe4000f8e00ff */
[----:B------:R-:W-:-:S03]  /*2ab0*/  UIMAD.WIDE.U32 UR22, UR6, UR8, URZ ;  /* 0x00000008061672a5 */ /* 0x000fc6000f8e00ff */
[----:B------:R-:W-:Y:S01]  /*2ac0*/  UMOV UR10, UR11 ;  /* 0x0000000b000a7c82 */ /* 0x000fe20008000000 */
[----:B------:R-:W-:Y:S02]  /*2ad0*/  USHF.R.U32.HI UR4, URZ, UR12, UR4 ;  /* 0x0000000cff047299 */ /* 0x000fe40008011604 */
[----:B------:R-:W-:Y:S01]  /*2ae0*/  @UP3 USHF.R.U32.HI UR5, URZ, UR9, UR10 ;  /* 0x00000009ff053299 */ /* 0x000fe2000801160a */
[----:B------:R-:W-:Y:S01]  /*2af0*/  UMOV UR14, UR15 ;  /* 0x0000000f000e7c82 */ /* 0x000fe20008000000 */
[----:B------:R-:W-:Y:S01]  /*2b00*/  UMOV UR22, UR23 ;  /* 0x0000001700167c82 */ /* 0x000fe20008000000 */
[----:B------:R-:W-:Y:S02]  /*2b10*/  USHF.R.U32.HI UR17, URZ, UR17, UR14 ;  /* 0x00000011ff117299 */ /* 0x000fe4000801160e */
[----:B------:R-:W-:Y:S02]  /*2b20*/  USEL UR4, UR39, UR4, !UP0 ;  /* 0x0000000427047287 */ /* 0x000fe4000c000000 */
[----:B------:R-:W-:-:S02]  /*2b30*/  @UP3 USHF.R.U32.HI UR6, URZ, UR9, UR22 ;  /* 0x00000009ff063299 */ /* 0x000fc40008011616 */
[----:B------:R-:W-:Y:S02]  /*2b40*/  UIMAD UR7, UR42, UR5, URZ ;  /* 0x000000052a0772a4 */ /* 0x000fe4000f8e02ff */
[----:B------:R-:W-:Y:S02]  /*2b50*/  USEL UR5, UR40, UR17, !UP2 ;  /* 0x0000001128057287 */ /* 0x000fe4000d000000 */
[----:B------:R-:W-:Y:S02]  /*2b60*/  UIMAD UR10, UR42, UR6, URZ ;  /* 0x000000062a0a72a4 */ /* 0x000fe4000f8e02ff */
[----:B------:R-:W-:Y:S02]  /*2b70*/  UISETP.GE.AND UP0, UPT, UR4, UR7, UPT ;  /* 0x000000070400728c */ /* 0x000fe4000bf06270 */
[----:B------:R-:W-:Y:S02]  /*2b80*/  UIMAD.WIDE.U32 UR14, UR4, UR8, URZ ;  /* 0x00000008040e72a5 */ /* 0x000fe4000f8e00ff */
[----:B------:R-:W-:-:S02]  /*2b90*/  UISETP.GE.OR UP0, UPT, UR5, UR10, UP0 ;  /* 0x0000000a0500728c */ /* 0x000fc40008706670 */
        /* <DEDUP_REMOVED lines=19> */
.L_x_41:
[----:B------:R-:W2:Y:S02]  /*2cd0*/  LDCU UR4, c[0x0][0xb30] ;  /* 0x00016600ff0477ac */ /* 0x000ea40008000800 */
[----:B--2---:R-:W-:-:S09]  /*2ce0*/  UISETP.NE.AND UP0, UPT, UR4, 0x1, UPT ;  /* 0x000000010400788c */ /* 0x004fd2000bf05270 */
[----:B------:R-:W-:Y:S05]  /*2cf0*/  BRA.U UP0, `(.L_x_42) ;  /* 0x0000000100447547 */ /* 0x000fea000b800000 */
[----:B------:R-:W2:Y:S01]  /*2d00*/  LDCU.128 UR8, c[0x0][0xb10] ;  /* 0x00016200ff0877ac */ /* 0x000ea20008000c00 */
[----:B------:R-:W3:Y:S01]  /*2d10*/  LDCU UR12, c[0x0][0xb0c] ;  /* 0x00016180ff0c77ac */ /* 0x000ee20008000800 */
[----:B------:R-:W1:Y:S01]  /*2d20*/  LDCU UR14, c[0x0][0xb20] ;  /* 0x00016400ff0e77ac */ /* 0x000e620008000800 */
[----:B--2---:R-:W-:Y:S02]  /*2d30*/  UIMAD.WIDE.U32 UR6, UR40, UR8, URZ ;  /* 0x00000008280672a5 */ /* 0x004fe4000f8e00ff */
[----:B------:R-:W-:Y:S02]  /*2d40*/  UIMAD.WIDE.U32 UR4, UR39, UR11, URZ ;  /* 0x0000000b270472a5 */ /* 0x000fe4000f8e00ff */
[----:B---3--:R-:W-:Y:S02]  /*2d50*/  UISETP.NE.AND UP2, UPT, UR12, 0x1, UPT ;  /* 0x000000010c00788c */ /* 0x008fe4000bf45270 */
[----:B------:R-:W-:Y:S01]  /*2d60*/  UISETP.NE.AND UP0, UPT, UR10, 0x1, UPT ;  /* 0x000000010a00788c */ /* 0x000fe2000bf05270 */
[----:B------:R-:W-:-:S02]  /*2d70*/  UMOV UR6, UR7 ;  /* 0x0000000700067c82 */ /* 0x000fc40008000000 */
[----:B------:R-:W-:Y:S01]  /*2d80*/  UMOV UR4, UR5 ;  /* 0x0000000500047c82 */ /* 0x000fe20008000000 */
[----:B------:R-:W-:Y:S02]  /*2d90*/  USHF.R.U32.HI UR9, URZ, UR9, UR6 ;  /* 0x00000009ff097299 */ /* 0x000fe40008011606 */
[----:B-1----:R-:W-:Y:S02]  /*2da0*/  USHF.R.U32.HI UR4, URZ, UR14, UR4 ;  /* 0x0000000eff047299 */ /* 0x002fe40008011604 */
[----:B------:R-:W-:Y:S02]  /*2db0*/  USEL UR5, UR40, UR9, !UP2 ;  /* 0x0000000928057287 */ /* 0x000fe4000d000000 */
[----:B------:R-:W-:-:S04]  /*2dc0*/  USEL UR4, UR39, UR4, !UP0 ;  /* 0x0000000427047287 */ /* 0x000fc8000c000000 */
[----:B------:R-:W-:Y:S02]  /*2dd0*/  UIADD3 UR6, UPT, UPT, UR5, -UR4, URZ ;  /* 0x8000000405067290 */ /* 0x000fe4000fffe0ff */
[----:B------:R-:W-:Y:S02]  /*2de0*/  UIADD3 UR4, UPT, UPT, -UR5, UR4, URZ ;  /* 0x0000000405047290 */ /* 0x000fe4000fffe1ff */
[----:B------:R-:W-:Y:S02]  /*2df0*/  UIMAD UR39, UR6, UR10, UR39 ;  /* 0x0000000a062772a4 */ /* 0x000fe4000f8e0227 */
[----:B------:R-:W-:-:S12]  /*2e00*/  UIMAD UR40, UR4, UR12, UR40 ;  /* 0x0000000c042872a4 */ /* 0x000fd8000f8e0228 */
.L_x_42:
[----:B------:R-:W-:Y:S01]  /*2e10*/  VIADD R11, R11, 0x1 ;  /* 0x000000010b0b7836 */ /* 0x000fe20000000000 */
[----:B------:R-:W-:Y:S02]  /*2e20*/  R2UR UR5, R53 ;  /* 0x00000000350572ca */ /* 0x000fe400000e0000 */
[----:B------:R-:W-:Y:S02]  /*2e30*/  R2UR UR4, R52 ;  /* 0x00000000340472ca */ /* 0x000fe400000e0000 */
[C---:B------:R-:W-:Y:S02]  /*2e40*/  ISETP.NE.AND P0, PT, R11.reuse, 0x2, PT ;  /* 0x000000020b00780c */ /* 0x040fe40003f05270 */
[----:B------:R-:W-:Y:S02]  /*2e50*/  PLOP3.LUT P1, PT, PT, PT, PT, 0x80, 0x8 ;  /* 0x000000000008781c */ /* 0x000fe40003f2f070 */
[----:B-1----:R-:W-:Y:S02]  /*2e60*/  SEL R0, RZ, 0x1, P0 ;  /* 0x00000001ff007807 */ /* 0x002fe40000000000 */
[----:B------:R-:W-:-:S02]  /*2e70*/  SEL R11, R11, RZ, P0 ;  /* 0x000000ff0b0b7207 */ /* 0x000fc40000000000 */
[----:B------:R-:W-:Y:S01]  /*2e80*/  LOP3.LUT R10, R10, R0, RZ, 0x3c, !PT ;  /* 0x000000000a0a7212 */ /* 0x000fe200078e3cff */
[----:B------:R-:W-:Y:S02]  /*2e90*/  UIADD3 UR20, UPT, UPT, UR40, UR5, URZ ;  /* 0x0000000528147290 */ /* 0x000fe4000fffe0ff */
[----:B------:R-:W-:Y:S01]  /*2ea0*/  UIADD3 UR27, UPT, UPT, UR39, UR4, URZ ;  /* 0x00000004271b7290 */ /* 0x000fe2000fffe0ff */
[----:B------:R-:W-:Y:S11]  /*2eb0*/  BRA.U UP1, `(.L_x_43) ;  /* 0xfffffff101347547 */ /* 0x000ff6000b83ffff */
[----:B------:R-:W-:Y:S01]  /*2ec0*/  UIADD3 UR21, UPT, UPT, UR21, 0x118, URZ ;  /* 0x0000011815157890 */ /* 0x000fe2000fffe0ff */
[----:B------:R-:W-:-:S03]  /*2ed0*/  SHF.L.U32 R2, R12, 0x1f, RZ ;  /* 0x0000001f0c027819 */ /* 0x000fc600000006ff */
[----:B------:R-:W-:-:S09]  /*2ee0*/  ULEA UR4, UR13, UR21, 0x3 ;  /* 0x000000150d047291 */ /* 0x000fd2000f8e18ff */
[----:B------:R-:W1:Y:S02]  /*2ef0*/  SYNCS.PHASECHK.TRANS64.TRYWAIT P0, [UR4], R2 ;  /* 0x00000002ff0075a7 */ /* 0x000e640008001104 */
[----:B-1----:R-:W-:Y:S05]  /*2f00*/  @!P0 BRA `(.L_x_44) ;  /* 0x0000006400188947 */ /* 0x002fea0003800000 */
.L_x_170:
[----:B------:R-:W-:-:S04]  /*2f10*/  UIADD3 UR4, UPT, UPT, UR13, 0x1, URZ ;  /* 0x000000010d047890 */ /* 0x000fc8000fffe0ff */
[----:B------:R-:W-:-:S04]  /*2f20*/  UISETP.NE.AND UP0, UPT, UR4, 0x23, UPT ;  /* 0x000000230400788c */ /* 0x000fc8000bf05270 */
[----:B------:R-:W-:Y:S02]  /*2f30*/  USEL UR6, URZ, 0x1, UP0 ;  /* 0x00000001ff067887 */ /* 0x000fe40008000000 */
[----:B------:R-:W-:-:S04]  /*2f40*/  USEL UR4, UR4, URZ, UP0 ;  /* 0x000000ff04047287 */ /* 0x000fc80008000000 */
[----:B------:R-:W-:Y:S01]  /*2f50*/  ULEA UR5, UR4, UR21, 0x3 ;  /* 0x0000001504057291 */ /* 0x000fe2000f8e18ff */
[----:B-1----:R-:W-:-:S04]  /*2f60*/  LOP3.LUT R2, R12, UR6, RZ, 0x3c, !PT ;  /* 0x000000060c027c12 */ /* 0x002fc8000f8e3cff */
[----:B------:R-:W-:-:S04]  /*2f70*/  SHF.L.U32 R3, R2, 0x1f, RZ ;  /* 0x0000001f02037819 */ /* 0x000fc800000006ff */
[----:B------:R-:W1:Y:S02]  /*2f80*/  SYNCS.PHASECHK.TRANS64.TRYWAIT P0, [UR5], R3 ;  /* 0x00000003ff0075a7 */ /* 0x000e640008001105 */
[----:B-1----:R-:W-:Y:S05]  /*2f90*/  @!P0 BRA `(.L_x_45) ;  /* 0x00000064000c8947 */ /* 0x002fea0003800000 */
.L_x_172:
[----:B------:R-:W-:-:S04]  /*2fa0*/  UIADD3 UR4, UPT, UPT, UR4, 0x1, URZ ;  /* 0x0000000104047890 */ /* 0x000fc8000fffe0ff */
[----:B------:R-:W-:-:S04]  /*2fb0*/  UISETP.NE.AND UP0, UPT, UR4, 0x23, UPT ;  /* 0x000000230400788c */ /* 0x000fc8000bf05270 */
[----:B------:R-:W-:Y:S02]  /*2fc0*/  USEL UR6, URZ, 0x1, UP0 ;  /* 0x00000001ff067887 */ /* 0x000fe40008000000 */
[----:B------:R-:W-:-:S04]  /*2fd0*/  USEL UR4, UR4, URZ, UP0 ;  /* 0x000000ff04047287 */ /* 0x000fc80008000000 */
[----:B------:R-:W-:Y:S01]  /*2fe0*/  ULEA UR5, UR4, UR21, 0x3 ;  /* 0x0000001504057291 */ /* 0x000fe2000f8e18ff */
[----:B------:R-:W-:-:S04]  /*2ff0*/  LOP3.LUT R2, R2, UR6, RZ, 0x3c, !PT ;  /* 0x0000000602027c12 */ /* 0x000fc8000f8e3cff */
[----:B-1----:R-:W-:-:S04]  /*3000*/  SHF.L.U32 R3, R2, 0x1f, RZ ;  /* 0x0000001f02037819 */ /* 0x002fc800000006ff */
[----:B------:R-:W1:Y:S02]  /*3010*/  SYNCS.PHASECHK.TRANS64.TRYWAIT P0, [UR5], R3 ;  /* 0x00000003ff0075a7 */ /* 0x000e640008001105 */
[----:B-1----:R-:W-:Y:S05]  /*3020*/  @!P0 BRA `(.L_x_46) ;  /* 0x0000006400008947 */ /* 0x002fea0003800000 */
.L_x_174:
        /* <DEDUP_REMOVED lines=9> */
.L_x_176:
        /* <DEDUP_REMOVED lines=9> */
.L_x_178:
        /* <DEDUP_REMOVED lines=9> */
.L_x_180:
        /* <DEDUP_REMOVED lines=9> */
.L_x_182:
        /* <DEDUP_REMOVED lines=9> */
.L_x_184:
        /* <DEDUP_REMOVED lines=9> */
.L_x_186:
        /* <DEDUP_REMOVED lines=9> */
.L_x_188:
        /* <DEDUP_REMOVED lines=9> */
.L_x_190:
        /* <DEDUP_REMOVED lines=9> */
.L_x_192:
        /* <DEDUP_REMOVED lines=9> */
.L_x_194:
        /* <DEDUP_REMOVED lines=9> */
.L_x_196:
        /* <DEDUP_REMOVED lines=9> */
.L_x_198:
        /* <DEDUP_REMOVED lines=9> */
.L_x_200:
        /* <DEDUP_REMOVED lines=9> */
.L_x_202:
        /* <DEDUP_REMOVED lines=9> */
.L_x_204:
        /* <DEDUP_REMOVED lines=9> */
.L_x_206:
        /* <DEDUP_REMOVED lines=9> */
.L_x_208:
        /* <DEDUP_REMOVED lines=9> */
.L_x_210:
        /* <DEDUP_REMOVED lines=9> */
.L_x_212:
        /* <DEDUP_REMOVED lines=9> */
.L_x_214:
        /* <DEDUP_REMOVED lines=9> */
.L_x_216:
        /* <DEDUP_REMOVED lines=9> */
.L_x_218:
        /* <DEDUP_REMOVED lines=9> */
.L_x_220:
        /* <DEDUP_REMOVED lines=9> */
.L_x_222:
        /* <DEDUP_REMOVED lines=9> */
.L_x_224:
        /* <DEDUP_REMOVED lines=9> */
.L_x_226:
        /* <DEDUP_REMOVED lines=9> */
.L_x_228:
        /* <DEDUP_REMOVED lines=9> */
.L_x_230:
        /* <DEDUP_REMOVED lines=9> */
.L_x_232:
        /* <DEDUP_REMOVED lines=9> */
.L_x_234:
        /* <DEDUP_REMOVED lines=9> */
.L_x_236:
[----:B------:R-:W-:-:S04]  /*41a0*/  UIADD3 UR4, UPT, UPT, UR4, 0x1, URZ ;  /* 0x0000000104047890 */ /* 0x000fc8000fffe0ff */
[----:B------:R-:W-:-:S04]  /*41b0*/  UISETP.NE.AND UP0, UPT, UR4, 0x23, UPT ;  /* 0x000000230400788c */ /* 0x000fc8000bf05270 */
[----:B------:R-:W-:Y:S02]  /*41c0*/  USEL UR5, URZ, 0x1, UP0 ;  /* 0x00000001ff057887 */ /* 0x000fe40008000000 */
[----:B------:R-:W-:-:S04]  /*41d0*/  USEL UR4, UR4, URZ, UP0 ;  /* 0x000000ff04047287 */ /* 0x000fc80008000000 */
[----:B------:R-:W-:Y:S01]  /*41e0*/  ULEA UR4, UR4, UR21, 0x3 ;  /* 0x0000001504047291 */ /* 0x000fe2000f8e18ff */
[----:B------:R-:W-:-:S04]  /*41f0*/  LOP3.LUT R2, R2, UR5, RZ, 0x3c, !PT ;  /* 0x0000000502027c12 */ /* 0x000fc8000f8e3cff */
[----:B------:R-:W-:Y:S01]  /*4200*/  SHF.L.U32 R2, R2, 0x1f, RZ ;  /* 0x0000001f02027819 */ /* 0x000fe200000006ff */
[----:B-1----:R-:W-:-:S07]  /*4210*/  IMAD.U32 R0, RZ, RZ, UR4 ;  /* 0x00000004ff007e24 */ /* 0x002fce000f8e00ff */
.L_x_78:
[----:B-1----:R1:W2:Y:S02]  /*4220*/  SYNCS.PHASECHK.TRANS64.TRYWAIT P0, [R0+URZ], R2 ;  /* 0x00000002000075a7 */ /* 0x0022a400080011ff */
[----:B--2---:R-:W-:Y:S05]  /*4230*/  @!P0 NANOSLEEP.SYNCS 0x989680 ;  /* 0x009896800000895d */ /* 0x004fea0003900000 */
[----:B------:R-:W2:Y:S02]  /*4240*/  @!P0 SYNCS.PHASECHK.TRANS64 P0, [R0+URZ], R2 ;  /* 0x00000002000085a7 */ /* 0x000ea400080010ff */
[----:B--2-4-:R-:W-:Y:S05]  /*4250*/  @P0 EXIT ;  /* 0x000000000000094d */ /* 0x014fea0003800000 */
[----:B------:R-:W-:Y:S05]  /*4260*/  BRA `(.L_x_78) ;  /* 0xfffffffc00ec7947 */ /* 0x000fea000383ffff */
.L_x_23:
[----:B------:R-:W-:-:S04]  /*4270*/  UISETP.NE.AND UP0, UPT, UR55, URZ, UPT ;  /* 0x000000ff3700728c */ /* 0x000fc8000bf05270 */
[----:B------:R-:W-:-:S09]  /*4280*/  UISETP.NE.OR UP0, UPT, UR22, 0x1, UP0 ;  /* 0x000000011600788c */ /* 0x000fd20008705670 */
[----:B------:R-:W-:Y:S05]  /*4290*/  BRA.U UP0, `(.L_x_79) ;  /* 0x0000000500487547 */ /* 0x000fea000b800000 */
[----:B------:R-:W-:Y:S01]  /*42a0*/  ISETP.GE.U32.AND P2, PT, R0, 0x8, PT ;  /* 0x000000080000780c */ /* 0x000fe20003f46070 */
[----:B------:R-:W-:Y:S01]  /*42b0*/  IMAD.MOV.U32 R12, RZ, RZ, 0x1 ;  /* 0x00000001ff0c7424 */ /* 0x000fe200078e00ff */
[----:B------:R-:W-:Y:S02]  /*42c0*/  CS2R R10, SRZ ;  /* 0x00000000000a7805 */ /* 0x000fe4000001ff00 */
[----:B------:R-:W-:Y:S01]  /*42d0*/  CS2R R8, SRZ ;  /* 0x0000000000087805 */ /* 0x000fe2000001ff00 */
[----:B------:R-:W-:Y:S01]  /*42e0*/  UMOV UR6, 0x400 ;  /* 0x0000040000067882 */ /* 0x000fe20000000000 */
[----:B------:R-:W-:Y:S01]  /*42f0*/  UMOV UR5, URZ ;  /* 0x000000ff00057c82 */ /* 0x000fe20008000000 */
[----:B------:R-:W-:-:S12]  /*4300*/  ULEA UR6, UR55, UR6, 0x18 ;  /* 0x0000000637067291 */ /* 0x000fd8000f8ec0ff */
.L_x_83:
[----:B------:R-:W-:Y:S02]  /*4310*/  LEA R2, R8, UR6, 0x3 ;  /* 0x0000000608027c11 */ /* 0x000fe4000f8e18ff */
[----:B------:R-:W-:-:S03]  /*4320*/  SHF.L.U32 R4, R9, 0x1f, RZ ;  /* 0x0000001f09047819 */ /* 0x000fc600000006ff */
[----:B------:R-:W-:Y:S01]  /*4330*/  VIADD R5, R2, 0x2e0 ;  /* 0x000002e002057836 */ /* 0x000fe20000000000 */
[----:B------:R-:W2:Y:S02]  /*4340*/  SYNCS.PHASECHK.TRANS64.TRYWAIT P0, [R2+URZ+0x2d0], R4 ;  /* 0x0002d004020075a7 */ /* 0x000ea400080011ff */
[----:B--2---:R-:W-:Y:S05]  /*4350*/  @!P0 BRA `(.L_x_80) ;  /* 0x0000005c00348947 */ /* 0x004fea0003800000 */
.L_x_237:
[----:B------:R-:W-:Y:S01]  /*4360*/  ULEA UR4, UR5, UR6, 0x3 ;  /* 0x0000000605047291 */ /* 0x000fe2000f8e18ff */
[----:B--2---:R-:W-:Y:S01]  /*4370*/  PRMT R2, RZ, 0x654, R5 ;  /* 0x00000654ff027816 */ /* 0x004fe20000000005 */
[----:B------:R-:W-:Y:S01]  /*4380*/  @!P2 IMAD.MOV.U32 R4, RZ, RZ, 0x10 ;  /* 0x00000010ff04a424 */ /* 0x000fe200078e00ff */
[----:B------:R-:W-:Y:S01]  /*4390*/  SHF.L.U32 R5, R12, 0x1f, RZ ;  /* 0x0000001f0c057819 */ /* 0x000fe200000006ff */
[----:B------:R-:W-:Y:S01]  /*43a0*/  UIADD3 UR7, UPT, UPT, UR4, 0x270, URZ ;  /* 0x0000027004077890 */ /* 0x000fe2000fffe0ff */
[----:B------:R2:W-:Y:S05]  /*43b0*/  SYNCS.ARRIVE.TRANS64.RED.A1T0 RZ, [R2+URZ], RZ ;  /* 0x000000ff02ff79a7 */ /* 0x0005ea00081004ff */
[----:B------:R-:W-:Y:S01]  /*43c0*/  IMAD.U32 R6, RZ, RZ, UR7 ;  /* 0x00000007ff067e24 */ /* 0x000fe2000f8e00ff */
[----:B------:R-:W3:Y:S04]  /*43d0*/  SYNCS.PHASECHK.TRANS64.TRYWAIT P0, [UR4+0x280], R5 ;  /* 0x00028005ff0075a7 */ /* 0x000ee80008001104 */
[----:B------:R-:W-:Y:S01]  /*43e0*/  PRMT R6, R0, 0x654, R6 ;  /* 0x0000065400067816 */ /* 0x000fe20000000006 */
[----:B--23--:R-:W-:Y:S06]  /*43f0*/  @!P0 BRA `(.L_x_81) ;  /* 0x0000005c00208947 */ /* 0x00cfec0003800000 */
.L_x_239:
[----:B------:R-:W-:Y:S01]  /*4400*/  ULEA UR8, UR5, UR6, 0x4 ;  /* 0x0000000605087291 */ /* 0x000fe2000f8e20ff */
[----:B------:R-:W-:Y:S01]  /*4410*/  SEL R3, R6, R3, !P2 ;  /* 0x0000000306037207 */ /* 0x000fe20005000000 */
[----:B------:R-:W-:Y:S01]  /*4420*/  UIADD3 UR9, UPT, UPT, UR4, 0x270, URZ ;  /* 0x0000027004097890 */ /* 0x000fe2000fffe0ff */
[----:B--2---:R-:W-:Y:S01]  /*4430*/  LEA R2, R11, UR6, 0x3 ;  /* 0x000000060b027c11 */ /* 0x004fe2000f8e18ff */
[----:B------:R-:W-:Y:S01]  /*4440*/  UIADD3 UR8, UPT, UPT, UR8, 0x300, URZ ;  /* 0x0000030008087890 */ /* 0x000fe2000fffe0ff */
[----:B------:R2:W-:Y:S01]  /*4450*/  @!P2 SYNCS.ARRIVE.TRANS64.RED RZ, [R3+URZ], R4 ;  /* 0x0000000403ffa9a7 */ /* 0x0005e200080004ff */
[----:B------:R-:W-:Y:S01]  /*4460*/  UIADD3 UR4, UPT, UPT, UR5, 0x1, URZ ;  /* 0x0000000105047890 */ /* 0x000fe2000fffe0ff */
[----:B------:R-:W-:-:S03]  /*4470*/  VIADD R8, R8, 0x1 ;  /* 0x0000000108087836 */ /* 0x000fc60000000000 */
[----:B------:R-:W-:Y:S02]  /*4480*/  UISETP.NE.AND UP0, UPT, UR4, 0x2, UPT ;  /* 0x000000020400788c */ /* 0x000fe4000bf05270 */
[----:B------:R-:W-:Y:S01]  /*4490*/  ISETP.NE.AND P0, PT, R8, 0x2, PT ;  /* 0x000000020800780c */ /* 0x000fe20003f05270 */
[----:B------:R-:W-:Y:S06]  /*44a0*/  UGETNEXTWORKID.BROADCAST [UR8], [UR9] ;  /* 0x00000000080073ca */ /* 0x000fec0008000100 */
[----:B------:R-:W-:Y:S02]  /*44b0*/  USEL UR7, URZ, 0x1, UP0 ;  /* 0x00000001ff077887 */ /* 0x000fe40008000000 */
[----:B------:R-:W-:-:S04]  /*44c0*/  USEL UR5, UR4, URZ, UP0 ;  /* 0x000000ff04057287 */ /* 0x000fc80008000000 */
[----:B------:R-:W-:Y:S02]  /*44d0*/  LOP3.LUT R12, R12, UR7, RZ, 0x3c, !PT ;  /* 0x000000070c0c7c12 */ /* 0x000fe4000f8e3cff */
[----:B--2---:R-:W-:-:S04]  /*44e0*/  SHF.L.U32 R4, R10, 0x1f, RZ ;  /* 0x0000001f0a047819 */ /* 0x004fc800000006ff */
[----:B------:R-:W2:Y:S02]  /*44f0*/  SYNCS.PHASECHK.TRANS64.TRYWAIT P1, [R2+URZ+0x270], R4 ;  /* 0x00027004020075a7 */ /* 0x000ea400080211ff */
[----:B--2---:R-:W-:Y:S05]  /*4500*/  @!P1 BRA `(.L_x_82) ;  /* 0x0000005800f49947 */ /* 0x004fea0003800000 */
.L_x_240:
[C---:B--2---:R-:W-:Y:S01]  /*4510*/  LEA R4, R11.reuse, UR6, 0x4 ;  /* 0x000000060b047c11 */ /* 0x044fe2000f8e20ff */
[----:B------:R-:W-:Y:S01]  /*4520*/  VIADD R2, R2, 0x280 ;  /* 0x0000028002027836 */ /* 0x000fe20000000000 */
[----:B------:R-:W-:Y:S01]  /*4530*/  SEL R8, R8, RZ, P0 ;  /* 0x000000ff08087207 */ /* 0x000fe20000000000 */
[----:B------:R-:W-:-:S03]  /*4540*/  VIADD R11, R11, 0x1 ;  /* 0x000000010b0b7836 */ /* 0x000fc60000000000 */
[----:B------:R-:W2:Y:S01]  /*4550*/  LDS.128 R4, [R4+0x300] ;  /* 0x0003000004047984 */ /* 0x000ea20000000c00 */
[----:B------:R-:W-:Y:S02]  /*4560*/  PRMT R2, RZ, 0x654, R2 ;  /* 0x00000654ff027816 */ /* 0x000fe40000000002 */
[C---:B------:R-:W-:Y:S01]  /*4570*/  ISETP.NE.AND P1, PT, R11.reuse, 0x2, PT ;  /* 0x000000020b00780c */ /* 0x040fe20003f25270 */
[----:B------:R-:W-:Y:S01]  /*4580*/  @!PT LDS RZ, [RZ] ;  /* 0x00000000fffff984 */ /* 0x000fe20000000800 */
[----:B------:R-:W-:Y:S01]  /*4590*/  @!PT LDS RZ, [RZ] ;  /* 0x00000000fffff984 */ /* 0x000fe20000000800 */
[----:B------:R-:W-:Y:S01]  /*45a0*/  @!PT LDS RZ, [RZ] ;  /* 0x00000000fffff984 */ /* 0x000fe20000000800 */
[----:B------:R-:W-:Y:S01]  /*45b0*/  @!PT LDS RZ, [RZ] ;  /* 0x00000000fffff984 */ /* 0x000fe20000000800 */
[----:B------:R3:W-:Y:S06]  /*45c0*/  MEMBAR.ALL.CTA ;  /* 0x0000000000007992 */ /* 0x0007ec0000008000 */
[----:B---3--:R-:W3:Y:S01]  /*45d0*/  FENCE.VIEW.ASYNC.S ;  /* 0x00000000000073c6 */ /* 0x008ee20000000000 */
[----:B------:R-:W-:Y:S01]  /*45e0*/  SEL R11, R11, RZ, P1 ;  /* 0x000000ff0b0b7207 */ /* 0x000fe20000800000 */
[----:B---3--:R3:W-:Y:S01]  /*45f0*/  SYNCS.ARRIVE.TRANS64.RED.A1T0 RZ, [R2+URZ], RZ ;  /* 0x000000ff02ff79a7 */ /* 0x0087e200081004ff */
[----:B--2---:R-:W-:-:S02]  /*4600*/  LOP3.LUT P3, RZ, R6, 0x1, RZ, 0xc0, !PT ;  /* 0x0000000106ff7812 */ /* 0x004fc4000786c0ff */
[----:B------:R-:W-:-:S04]  /*4610*/  SEL R4, RZ, 0x1, P1 ;  /* 0x00000001ff047807 */ /* 0x000fc80000800000 */
[----:B------:R-:W-:Y:S02]  /*4620*/  LOP3.LUT R10, R10, R4, RZ, 0x3c, !PT ;  /* 0x000000040a0a7212 */ /* 0x000fe400078e3cff */
[----:B---3--:R-:W-:-:S04]  /*4630*/  SEL R2, RZ, 0x1, P0 ;  /* 0x00000001ff027807 */ /* 0x008fc80000000000 */
[----:B------:R-:W-:Y:S01]  /*4640*/  LOP3.LUT R9, R9, R2, RZ, 0x3c, !PT ;  /* 0x0000000209097212 */ /* 0x000fe200078e3cff */
[----:B------:R-:W-:Y:S06]  /*4650*/  @P3 BRA `(.L_x_83) ;  /* 0xfffffffc002c3947 */ /* 0x000fec000383ffff */
[----:B------:R-:W-:Y:S01]  /*4660*/  ULEA UR4, UR5, UR6, 0x3 ;  /* 0x0000000605047291 */ /* 0x000fe2000f8e18ff */
[----:B------:R-:W-:-:S08]  /*4670*/  SHF.L.U32 R2, R12, 0x1f, RZ ;  /* 0x0000001f0c027819 */ /* 0x000fd000000006ff */
[----:B------:R-:W2:Y:S02]  /*4680*/  SYNCS.PHASECHK.TRANS64 P0, [UR4+0x280], R2 ;  /* 0x00028002ff0075a7 */ /* 0x000ea40008001004 */
[----:B--2---:R-:W-:Y:S05]  /*4690*/  @P0 BRA `(.L_x_84) ;  /* 0x0000000000080947 */ /* 0x004fea0003800000 */
[----:B------:R-:W2:Y:S02]  /*46a0*/  SYNCS.PHASECHK.TRANS64.TRYWAIT P0, [UR4+0x280], R2 ;  /* 0x00028002ff0075a7 */ /* 0x000ea40008001104 */
[----:B--2---:R-:W-:Y:S05]  /*46b0*/  @!P0 BRA `(.L_x_85) ;  /* 0x00000058009c8947 */ /* 0x004fea0003800000 */
.L_x_84:
[----:B------:R-:W-:-:S04]  /*46c0*/  UIADD3 UR7, UPT, UPT, UR5, 0x1, URZ ;  /* 0x0000000105077890 */ /* 0x000fc8000fffe0ff */
[----:B------:R-:W-:-:S04]  /*46d0*/  UISETP.NE.AND UP0, UPT, UR7, 0x2, UPT ;  /* 0x000000020700788c */ /* 0x000fc8000bf05270 */
[----:B------:R-:W-:Y:S02]  /*46e0*/  USEL UR8, URZ, 0x1, UP0 ;  /* 0x00000001ff087887 */ /* 0x000fe40008000000 */
[----:B------:R-:W-:-:S04]  /*46f0*/  USEL UR7, UR7, URZ, UP0 ;  /* 0x000000ff07077287 */ /* 0x000fc80008000000 */
[----:B------:R-:W-:Y:S01]  /*4700*/  ULEA UR7, UR7, UR6, 0x3 ;  /* 0x0000000607077291 */ /* 0x000fe2000f8e18ff */
[----:B--2---:R-:W-:-:S04]  /*4710*/  LOP3.LUT R2, R12, UR8, RZ, 0x3c, !PT ;  /* 0x000000080c027c12 */ /* 0x004fc8000f8e3cff */
[----:B------:R-:W-:-:S04]  /*4720*/  SHF.L.U32 R0, R2, 0x1f, RZ ;  /* 0x0000001f02007819 */ /* 0x000fc800000006ff */
[----:B------:R-:W2:Y:S02]  /*4730*/  SYNCS.PHASECHK.TRANS64 P0, [UR7+0x280], R0 ;  /* 0x00028000ff0075a7 */ /* 0x000ea40008001007 */
[----:B-12---:R-:W-:Y:S05]  /*4740*/  @P0 EXIT ;  /* 0x000000000000094d */ /* 0x006fea0003800000 */
[----:B------:R-:W-:Y:S02]  /*4750*/  SHF.L.U32 R2, R2, 0x1f, RZ ;  /* 0x0000001f02027819 */ /* 0x000fe400000006ff */
[----:B------:R-:W-:-:S07]  /*4760*/  MOV R0, UR7 ;  /* 0x0000000700007c02 */ /* 0x000fce0008000f00 */
.L_x_86:
[----:B-1----:R1:W2:Y:S02]  /*4770*/  SYNCS.PHASECHK.TRANS64.TRYWAIT P0, [R0+URZ+0x280], R2 ;  /* 0x00028002000075a7 */ /* 0x0022a400080011ff */
[----:B--2---:R-:W-:Y:S05]  /*4780*/  @!P0 NANOSLEEP.SYNCS 0x989680 ;  /* 0x009896800000895d */ /* 0x004fea0003900000 */
[----:B------:R-:W2:Y:S02]  /*4790*/  @!P0 SYNCS.PHASECHK.TRANS64 P0, [R0+URZ+0x280], R2 ;  /* 0x00028002000085a7 */ /* 0x000ea400080010ff */
[----:B--2---:R-:W-:Y:S05]  /*47a0*/  @P0 EXIT ;  /* 0x000000000000094d */ /* 0x004fea0003800000 */
[----:B------:R-:W-:Y:S05]  /*47b0*/  BRA `(.L_x_86) ;  /* 0xfffffffc00ec7947 */ /* 0x000fea000383ffff */
.L_x_79:
[----:B------:R-:W-:Y:S05]  /*47c0*/  BRA.U UP6, `(.L_x_87) ;  /* 0x0000001106a07547 */ /* 0x000fea000b800000 */
[----:B------:R-:W-:Y:S01]  /*47d0*/  UMOV UR4, 0x40 ;  /* 0x0000004000047882 */ /* 0x000fe20000000000 */
[----:B------:R-:W-:Y:S01]  /*47e0*/  NOP ;  /* 0x0000000000007918 */ /* 0x000fe20000000000 */
[----:B------:R-:W-:Y:S01]  /*47f0*/  ULEA UR5, UR55, UR4, 0x18 ;  /* 0x0000000437057291 */ /* 0x000fe2000f8ec0ff */
[----:B------:R-:W-:Y:S02]  /*4800*/  UMOV UR6, 0x400 ;  /* 0x0000040000067882 */ /* 0x000fe40000000000 */
[----:B------:R-:W-:-:S06]  /*4810*/  ULEA UR6, UR55, UR6, 0x18 ;  /* 0x0000000637067291 */ /* 0x000fcc000f8ec0ff */
[----:B------:R-:W2:Y:S02]  /*4820*/  LDS.U8 R0, [UR5+0x1c] ;  /* 0x00001c05ff007984 */ /* 0x000ea40008000000 */
[----:B--2---:R-:W-:-:S13]  /*4830*/  ISETP.NE.AND P0, PT, R0, RZ, PT ;  /* 0x000000ff0000720c */ /* 0x004fda0003f05270 */
[----:B------:R-:W-:Y:S05]  /*4840*/  @P0 BRA `(.L_x_88) ;  /* 0x0000000400080947 */ /* 0x000fea0003800000 */
[----:B------:R-:W-:Y:S02]  /*4850*/  UISETP.NE.U32.AND UP1, UPT, UR34, 0x1, UPT ;  /* 0x000000012200788c */ /* 0x000fe4000bf25070 */
[----:B------:R-:W-:-:S07]  /*4860*/  UIADD3 UR7, UPT, UPT, UR5, 0x8, URZ ;  /* 0x0000000805077890 */ /* 0x000fce000fffe0ff */
[----:B------:R-:W-:Y:S05]  /*4870*/  BRA.U !UP1, `(.L_x_89) ;  /* 0x00000001099c7547 */ /* 0x000fea000b800000 */
[----:B------:R-:W-:Y:S01]  /*4880*/  ELECT P0, URZ, PT ;  /* 0x0000000000ff782f */ /* 0x000fe20003800000 */
[----:B------:R-:W-:-:S12]  /*4890*/  BSSY B0, `(.L_x_89) ;  /* 0x0000025000007945 */ /* 0x000fd80003800000 */
[----:B------:R-:W-:Y:S05]  /*48a0*/  @!P0 BRA `(.L_x_90) ;  /* 0x00000000008c8947 */ /* 0x000fea0003800000 */
[----:B------:R-:W-:-:S05]  /*48b0*/  UMOV UR4, 0x10 ;  /* 0x0000001000047882 */ /* 0x000fca0000000000 */
[----:B------:R-:W-:Y:S04]  /*48c0*/  DEPBAR.LE SB2, 0x36 ;  /* 0x0000ad800000791a */ /* 0x000fe80000000000 */
[----:B------:R-:W2:Y:S02]  /*48d0*/  UTCATOMSWS.2CTA.FIND_AND_SET.ALIGN UP0, UR4, UR4 ;  /* 0x00000004000475e3 */ /* 0x000ea40008200800 */
[----:B--2---:R-:W-:Y:S01]  /*48e0*/  MOV R10, UR4 ;  /* 0x00000004000a7c02 */ /* 0x004fe20008000f00 */
[----:B------:R-:W-:Y:S06]  /*48f0*/  BRA.U UP0, `(.L_x_91) ;  /* 0x0000000100187547 */ /* 0x000fec000b800000 */
.L_x_92:
[----:B------:R-:W-:Y:S05]  /*4900*/  NANOSLEEP 0x64 ;  /* 0x000000640000795d */ /* 0x000fea0003800000 */
[----:B------:R-:W-:-:S05]  /*4910*/  UMOV UR4, 0x10 ;  /* 0x0000001000047882 */ /* 0x000fca0000000000 */
[----:B------:R-:W-:Y:S04]  /*4920*/  DEPBAR.LE SB2, 0x36 ;  /* 0x0000ad800000791a */ /* 0x000fe80000000000 */
[----:B------:R-:W2:Y:S02]  /*4930*/  UTCATOMSWS.2CTA.FIND_AND_SET.ALIGN UP0, UR4, UR4 ;  /* 0x00000004000475e3 */ /* 0x000ea40008200800 */
[----:B--2---:R-:W-:Y:S01]  /*4940*/  MOV R10, UR4 ;  /* 0x00000004000a7c02 */ /* 0x004fe20008000f00 */
[----:B------:R-:W-:Y:S05]  /*4950*/  BRA.U !UP0, `(.L_x_92) ;  /* 0xfffffffd08e87547 */ /* 0x000fea000b83ffff */
.L_x_91:
[----:B------:R-:W2:Y:S01]  /*4960*/  LDS R6, [UR5+0x10] ;  /* 0x00001005ff067984 */ /* 0x000ea20008000800 */
[----:B------:R-:W-:Y:S01]  /*4970*/  IMAD.U32 R0, RZ, RZ, UR6 ;  /* 0x00000006ff007e24 */ /* 0x000fe2000f8e00ff */
[----:B------:R-:W-:-:S03]  /*4980*/  MOV R4, UR33 ;  /* 0x0000002100047c02 */ /* 0x000fc60008000f00 */
[----:B------:R-:W-:Y:S01]  /*4990*/  VIADD R0, R0, 0x320 ;  /* 0x0000032000007836 */ /* 0x000fe20000000000 */
[----:B--2---:R-:W-:-:S04]  /*49a0*/  SHF.L.U32 R6, R6, 0x1f, RZ ;  /* 0x0000001f06067819 */ /* 0x004fc800000006ff */
[----:B------:R-:W2:Y:S02]  /*49b0*/  SYNCS.PHASECHK.TRANS64.TRYWAIT P0, [UR5+0x8], R6 ;  /* 0x00000806ff0075a7 */ /* 0x000ea40008001105 */
[----:B--2---:R-:W-:Y:S05]  /*49c0*/  @P0 BRA `(.L_x_93) ;  /* 0x0000000000080947 */ /* 0x004fea0003800000 */
[----:B------:R-:W2:Y:S02]  /*49d0*/  SYNCS.PHASECHK.TRANS64.TRYWAIT P0, [UR5+0x8], R6 ;  /* 0x00000806ff0075a7 */ /* 0x000ea40008001105 */
[----:B--2---:R-:W-:Y:S05]  /*49e0*/  @!P0 BRA `(.L_x_94) ;  /* 0x0000005400e88947 */ /* 0x004fea0003800000 */
.L_x_93:
[----:B------:R-:W-:Y:S01]  /*49f0*/  PRMT R4, R4, 0x654, R0 ;  /* 0x0000065404047816 */ /* 0x000fe20000000000 */
[----:B------:R-:W-:Y:S01]  /*4a00*/  HFMA2 R0, -RZ, RZ, 0, 5.9604644775390625e-08 ;  /* 0x00000001ff007431 */ /* 0x000fe200000001ff */
[----:B------:R-:W-:Y:S01]  /*4a10*/  UPRMT UR4, UR33, 0x654, UR7 ;  /* 0x0000065421047896 */ /* 0x000fe20008000007 */
[----:B------:R-:W-:Y:S02]  /*4a20*/  IMAD.MOV.U32 R8, RZ, RZ, 0xffff ;  /* 0x0000ffffff087424 */ /* 0x000fe400078e00ff */
[----:B--2---:R-:W-:Y:S02]  /*4a30*/  IMAD.MOV.U32 R6, RZ, RZ, 0x4 ;  /* 0x00000004ff067424 */ /* 0x004fe400078e00ff */
[----:B------:R-:W-:Y:S01]  /*4a40*/  IMAD.SHL.U32 R9, R10, 0x20, RZ ;  /* 0x000000200a097824 */ /* 0x000fe200078e00ff */
[----:B------:R-:W-:Y:S02]  /*4a50*/  MOV R5, UR4 ;  /* 0x0000000400057c02 */ /* 0x000fe40008000f00 */
[-C--:B------:R-:W-:Y:S01]  /*4a60*/  SHF.L.U32 R8, R8, R10.reuse, RZ ;  /* 0x0000000a08087219 */ /* 0x080fe200000006ff */
[----:B------:R2:W-:Y:S01]  /*4a70*/  SYNCS.ARRIVE.TRANS64.RED RZ, [UR4], R6 ;  /* 0x00000006ffff79a7 */ /* 0x0005e20008000404 */
[----:B------:R-:W-:Y:S01]  /*4a80*/  SHF.L.U32 R7, R0, R10, RZ ;  /* 0x0000000a00077219 */ /* 0x000fe200000006ff */
[----:B------:R2:W-:Y:S04]  /*4a90*/  STS [UR6+0x320], R9 ;  /* 0x00032009ff007988 */ /* 0x0005e80008000806 */
[----:B------:R2:W-:Y:S04]  /*4aa0*/  STAS [R4.64], R10 ;  /* 0x0000000a04007dbd */ /* 0x0005e8000c0008ff */
[----:B------:R2:W-:Y:S04]  /*4ab0*/  ATOMS.OR RZ, [UR5+0x14], R8 ;  /* 0x00001408ffff798c */ /* 0x0005e8000b000005 */
[----:B------:R2:W-:Y:S04]  /*4ac0*/  ATOMS.OR RZ, [UR5+0x18], R7 ;  /* 0x00001807ffff798c */ /* 0x0005e8000b000005 */
[----:B------:R2:W-:Y:S02]  /*4ad0*/  ATOMS.XOR RZ, [UR5+0x10], R0 ;  /* 0x00001000ffff798c */ /* 0x0005e4000b800005 */
.L_x_90:
[----:B-1----:R-:W-:Y:S05]  /*4ae0*/  BSYNC B0 ;  /* 0x0000000000007941 */ /* 0x002fea0003800000 */
.L_x_89:
[----:B------:R-:W-:Y:S05]  /*4af0*/  BRA.U UP1, `(.L_x_95) ;  /* 0x00000001016c7547 */ /* 0x000fea000b800000 */
[----:B------:R-:W-:-:S03]  /*4b00*/  UMOV UR4, 0xffffffff ;  /* 0xffffffff00047882 */ /* 0x000fc60000000000 */
[----:B------:R-:W-:Y:S05]  /*4b10*/  BRA.DIV UR4, `(.L_x_96) ;  /* 0x0000005604b47947 */ /* 0x000fea000b800000 */
[----:B------:R-:W-:-:S13]  /*4b20*/  ELECT P6, URZ, PT ;  /* 0x0000000000ff782f */ /* 0x000fda00038c0000 */
.L_x_244:
[----:B------:R-:W-:Y:S05]  /*4b30*/  @!P6 BRA `(.L_x_95) ;  /* 0x00000000005ce947 */ /* 0x000fea0003800000 */
[----:B--2---:R-:W2:Y:S02]  /*4b40*/  LDS R4, [UR5+0x10] ;  /* 0x00001005ff047984 */ /* 0x004ea40008000800 */
[----:B--2---:R-:W-:-:S04]  /*4b50*/  SHF.L.U32 R4, R4, 0x1f, RZ ;  /* 0x0000001f04047819 */ /* 0x004fc800000006ff */
[----:B------:R-:W2:Y:S02]  /*4b60*/  SYNCS.PHASECHK.TRANS64.TRYWAIT P0, [UR5+0x8], R4 ;  /* 0x00000804ff0075a7 */ /* 0x000ea40008001105 */
[----:B--2---:R-:W-:Y:S05]  /*4b70*/  @P0 BRA `(.L_x_97) ;  /* 0x0000000000080947 */ /* 0x004fea0003800000 */
[----:B------:R-:W2:Y:S02]  /*4b80*/  SYNCS.PHASECHK.TRANS64.TRYWAIT P0, [UR5+0x8], R4 ;  /* 0x00000804ff0075a7 */ /* 0x000ea40008001105 */
[----:B--2---:R-:W-:Y:S05]  /*4b90*/  @!P0 BRA `(.L_x_98) ;  /* 0x0000005400b48947 */ /* 0x004fea0003800000 */
.L_x_97:
[----:B------:R-:W3:Y:S01]  /*4ba0*/  LDS R6, [UR6+0x320] ;  /* 0x00032006ff067984 */ /* 0x000ee20008000800 */
[----:B--2---:R-:W-:Y:S02]  /*4bb0*/  HFMA2 R0, -RZ, RZ, 0, 5.9604644775390625e-08 ;  /* 0x00000001ff007431 */ /* 0x004fe400000001ff */
[----:B------:R-:W-:Y:S01]  /*4bc0*/  IMAD.MOV.U32 R4, RZ, RZ, 0xffff ;  /* 0x0000ffffff047424 */ /* 0x000fe200078e00ff */
[----:B------:R-:W-:Y:S01]  /*4bd0*/  UPRMT UR4, UR33, 0x654, UR7 ;  /* 0x0000065421047896 */ /* 0x000fe20008000007 */
[----:B---3--:R-:W-:-:S03]  /*4be0*/  IMAD.SHL.U32 R5, R6, 0x20, RZ ;  /* 0x0000002006057824 */ /* 0x008fc600078e00ff */
[-C--:B------:R-:W-:Y:S02]  /*4bf0*/  SHF.L.U32 R4, R4, R6.reuse, RZ ;  /* 0x0000000604047219 */ /* 0x080fe400000006ff */
[----:B------:R-:W-:Y:S01]  /*4c00*/  SHF.L.U32 R6, R0, R6, RZ ;  /* 0x0000000600067219 */ /* 0x000fe200000006ff */
[----:B------:R3:W-:Y:S04]  /*4c10*/  STS [UR6+0x320], R5 ;  /* 0x00032005ff007988 */ /* 0x0007e80008000806 */
[----:B------:R3:W-:Y:S04]  /*4c20*/  ATOMS.OR RZ, [UR5+0x14], R4 ;  /* 0x00001404ffff798c */ /* 0x0007e8000b000005 */
[----:B------:R3:W-:Y:S01]  /*4c30*/  ATOMS.OR RZ, [UR5+0x18], R6 ;  /* 0x00001806ffff798c */ /* 0x0007e2000b000005 */
[----:B------:R-:W-:Y:S03]  /*4c40*/  SYNCS.ARRIVE.TRANS64.RED.A1T0 RZ, [UR4], RZ ;  /* 0x000000ffffff79a7 */ /* 0x000fe60008100404 */
[----:B------:R3:W-:Y:S01]  /*4c50*/  ATOMS.XOR RZ, [UR5+0x10], R0 ;  /* 0x00001000ffff798c */ /* 0x0007e2000b800005 */
[----:B------:R-:W-:Y:S05]  /*4c60*/  BRA `(.L_x_95) ;  /* 0x0000000000107947 */ /* 0x000fea0003800000 */
.L_x_88:
[----:B------:R-:W-:Y:S02]  /*4c70*/  MOV R0, 0xffffffff ;  /* 0xffffffff00007802 */ /* 0x000fe40000000f00 */
[----:B------:R-:W-:-:S03]  /*4c80*/  MOV R4, 0x4cb0 ;  /* 0x00004cb000047802 */ /* 0x000fc60000000f00 */
[----:B------:R2:W-:Y:S04]  /*4c90*/  STS [UR6+0x320], R0 ;  /* 0x00032000ff007988 */ /* 0x0005e80008000806 */
[----:B-12--5:R-:W-:Y:S05]  /*4ca0*/  CALL.REL.NOINC `($__internal_1_$__cuda_sm10x_tcgen05_guardrail_trap_phase_invalid_during_alloc) ;  /* 0x0000005c00147944 */ /* 0x026fea0003c00000 */
.L_x_95:
[----:B------:R-:W-:Y:S05]  /*4cb0*/  WARPSYNC.ALL ;  /* 0x0000000000007948 */ /* 0x000fea0003800000 */
[----:B------:R-:W4:Y:S01]  /*4cc0*/  S2UR UR4, SR_CgaCtaId ;  /* 0x00000000000479c3 */ /* 0x000f220000008800 */
[----:B------:R-:W-:Y:S01]  /*4cd0*/  UMOV UR17, 0x400 ;  /* 0x0000040000117882 */ /* 0x000fe20000000000 */
[----:B------:R-:W-:-:S06]  /*4ce0*/  NOP ;  /* 0x0000000000007918 */ /* 0x000fcc0000000000 */
[----:B------:R-:W-:Y:S06]  /*4cf0*/  BAR.ARV 0x6, 0xa0 ;  /* 0x0182800000007b1d */ /* 0x000fec0000002000 */
[----:B------:R-:W1:Y:S01]  /*4d00*/  LDCU UR6, c[0x0][0x38c] ;  /* 0x00007180ff0677ac */ /* 0x000e620008000800 */
[----:B------:R-:W-:Y:S01]  /*4d10*/  LOP3.LUT R3, R3, 0xffff, RZ, 0xc0, !PT ;  /* 0x0000ffff03037812 */ /* 0x000fe200078ec0ff */
[----:B--2---:R-:W-:Y:S01]  /*4d20*/  IMAD.MOV.U32 R9, RZ, RZ, 0x1 ;  /* 0x00000001ff097424 */ /* 0x004fe200078e00ff */
[----:B------:R-:W-:Y:S01]  /*4d30*/  LOP3.LUT R2, R2, 0xffff, RZ, 0xc0, !PT ;  /* 0x0000ffff02027812 */ /* 0x000fe200078ec0ff */
[----:B------:R-:W-:Y:S01]  /*4d40*/  IMAD.MOV.U32 R8, RZ, RZ, RZ ;  /* 0x000000ffff087224 */ /* 0x000fe200078e00ff */
[----:B------:R-:W-:Y:S01]  /*4d50*/  R2UR UR20, R3 ;  /* 0x00000000031472ca */ /* 0x000fe200000e0000 */
[----:B------:R-:W-:Y:S01]  /*4d60*/  UMOV UR24, URZ ;  /* 0x000000ff00187c82 */ /* 0x000fe20008000000 */
[----:B------:R-:W-:-:S02]  /*4d70*/  R2UR UR30, R2 ;  /* 0x00000000021e72ca */ /* 0x000fc400000e0000 */
[----:B------:R-:W-:Y:S01]  /*4d80*/  CS2R R2, SRZ ;  /* 0x0000000000027805 */ /* 0x000fe2000001ff00 */
[----:B------:R-:W-:Y:S01]  /*4d90*/  UMOV UR15, URZ ;  /* 0x000000ff000f7c82 */ /* 0x000fe20008000000 */
[----:B----4-:R-:W-:Y:S01]  /*4da0*/  ULEA UR17, UR4, UR17, 0x18 ;  /* 0x0000001104117291 */ /* 0x010fe2000f8ec0ff */
[----:B------:R-:W-:Y:S01]  /*4db0*/  UMOV UR14, URZ ;  /* 0x000000ff000e7c82 */ /* 0x000fe20008000000 */
[----:B------:R-:W-:Y:S02]  /*4dc0*/  UISETP.NE.AND UP3, UPT, UR34, URZ, UPT ;  /* 0x000000ff2200728c */ /* 0x000fe4000bf65270 */
[----:B------:R-:W-:Y:S02]  /*4dd0*/  UIADD3 UR5, UPT, UPT, UR17, 0x3500, URZ ;  /* 0x0000350011057890 */ /* 0x000fe4000fffe0ff */
[----:B------:R-:W-:-:S03]  /*4de0*/  UIADD3 UR4, UPT, UPT, UR17, 0x26500, URZ ;  /* 0x0002650011047890 */ /* 0x000fc6000fffe0ff */
[----:B---3--:R-:W2:Y:S01]  /*4df0*/  LDS R0, [UR17+0x320] ;  /* 0x00032011ff007984 */ /* 0x008ea20008000800 */
[----:B-1----:R-:W-:Y:S02]  /*4e00*/  UIADD3 UR6, UPT, UPT, UR6, 0x1f, URZ ;  /* 0x0000001f06067890 */ /* 0x002fe4000fffe0ff */
[----:B------:R-:W-:Y:S02]  /*4e10*/  USHF.R.U32.HI UR5, URZ, 0x4, UR5 ;  /* 0x00000004ff057899 */ /* 0x000fe40008011605 */
[----:B------:R-:W-:Y:S02]  /*4e20*/  USHF.R.S32.HI UR25, URZ, 0x1f, UR6 ;  /* 0x0000001fff197899 */ /* 0x000fe40008011406 */
[----:B------:R-:W-:Y:S02]  /*4e30*/  USHF.R.U32.HI UR4, URZ, 0x4, UR4 ;  /* 0x00000004ff047899 */ /* 0x000fe40008011604 */
[----:B------:R-:W-:Y:S02]  /*4e40*/  ULEA.HI UR25, UR25, UR6, URZ, 0x5 ;  /* 0x0000000619197291 */ /* 0x000fe4000f8f28ff */
[----:B------:R-:W-:-:S02]  /*4e50*/  ULOP3.LUT UR5, UR5, 0x3fff, URZ, 0xc0, !UPT ;  /* 0x00003fff05057892 */ /* 0x000fc4000f8ec0ff */
[----:B------:R-:W-:Y:S02]  /*4e60*/  USHF.R.S32.HI UR25, URZ, 0x5, UR25 ;  /* 0x00000005ff197899 */ /* 0x000fe40008011419 */
[----:B------:R-:W-:Y:S02]  /*4e70*/  ULOP3.LUT UR22, UR4, 0x3fff, URZ, 0xc0, !UPT ;  /* 0x00003fff04167892 */ /* 0x000fe4000f8ec0ff */
[----:B------:R-:W-:Y:S02]  /*4e80*/  UISETP.LT.AND UP0, UPT, UR25, 0x1, UPT ;  /* 0x000000011900788c */ /* 0x000fe4000bf01270 */
[----:B------:R-:W-:Y:S02]  /*4e90*/  ULOP3.LUT UR21, UR5, 0x10000, URZ, 0xfc, !UPT ;  /* 0x0001000005157892 */ /* 0x000fe4000f8efcff */
[----:B------:R-:W-:Y:S02]  /*4ea0*/  ULOP3.LUT UR22, UR22, 0x10000, URZ, 0xfc, !UPT ;  /* 0x0001000016167892 */ /* 0x000fe4000f8efcff */
[----:B------:R-:W-:Y:S01]  /*4eb0*/  USEL UR31, UR25, 0x1, !UP0 ;  /* 0x00000001191f7887 */ /* 0x000fe2000c000000 */
[----:B------:R-:W-:Y:S01]  /*4ec0*/  UMOV UR28, 0x0 ;  /* 0x00000000001c7882 */ /* 0x000fe20000000000 */
[----:B------:R-:W-:Y:S01]  /*4ed0*/  UMOV UR29, 0x8100010 ;  /* 0x08100010001d7882 */ /* 0x000fe20000000000 */
[----:B------:R-:W-:Y:S01]  /*4ee0*/  UMOV UR26, 0x0 ;  /* 0x00000000001a7882 */ /* 0x000fe20000000000 */
[----:B------:R-:W-:Y:S01]  /*4ef0*/  UMOV UR27, 0x8100010 ;  /* 0x08100010001b7882 */ /* 0x000fe20000000000 */
[----:B--2---:R-:W-:-:S15]  /*4f00*/  R2UR UR32, R0 ;  /* 0x00000000002072ca */ /* 0x004fde00000e0000 */
.L_x_106:
[C---:B------:R-:W-:Y:S02]  /*4f10*/  LEA R0, R8.reuse, UR17, 0x3 ;  /* 0x0000001108007c11 */ /* 0x040fe4000f8e18ff */
[----:B------:R-:W-:Y:S02]  /*4f20*/  SHF.L.U32 R4, R3, 0x1f, RZ ;  /* 0x0000001f03047819 */ /* 0x000fe400000006ff */
[----:B------:R-:W-:Y:S02]  /*4f30*/  LEA R5, R8, UR17, 0x4 ;  /* 0x0000001108057c11 */ /* 0x000fe4000f8e20ff */
[----:B------:R-:W1:Y:S02]  /*4f40*/  SYNCS.PHASECHK.TRANS64.TRYWAIT P0, [R0+URZ+0x270], R4 ;  /* 0x00027004000075a7 */ /* 0x000e6400080011ff */
[----:B-1-3--:R-:W-:Y:S05]  /*4f50*/  @!P0 BRA `(.L_x_99) ;  /* 0x0000005000dc8947 */ /* 0x00afea0003800000 */
.L_x_245:
[----:B-1----:R-:W1:Y:S01]  /*4f60*/  LDS.128 R4, [R5+0x300] ;  /* 0x0003000005047984 */ /* 0x002e620000000c00 */
[----:B------:R-:W-:Y:S02]  /*4f70*/  VIADD R0, R0, 0x280 ;  /* 0x0000028000007836 */ /* 0x000fe40000000000 */
[----:B------:R-:W-:Y:S01]  /*4f80*/  VIADD R8, R8, 0x1 ;  /* 0x0000000108087836 */ /* 0x000fe20000000000 */
[----:B------:R-:W-:Y:S01]  /*4f90*/  @!PT LDS RZ, [RZ] ;  /* 0x00000000fffff984 */ /* 0x000fe20000000800 */
[----:B------:R-:W-:Y:S01]  /*4fa0*/  @!PT LDS RZ, [RZ] ;  /* 0x00000000fffff984 */ /* 0x000fe20000000800 */
[----:B------:R-:W-:Y:S01]  /*4fb0*/  @!PT LDS RZ, [RZ] ;  /* 0x00000000fffff984 */ /* 0x000fe20000000800 */
[----:B------:R-:W-:Y:S01]  /*4fc0*/  @!PT LDS RZ, [RZ] ;  /* 0x00000000fffff984 */ /* 0x000fe20000000800 */
[----:B------:R2:W-:Y:S06]  /*4fd0*/  MEMBAR.ALL.CTA ;  /* 0x0000000000007992 */ /* 0x0005ec0000008000 */
[----:B--2---:R-:W2:Y:S01]  /*4fe0*/  FENCE.VIEW.ASYNC.S ;  /* 0x00000000000073c6 */ /* 0x004ea20000000000 */
[----:B------:R-:W-:-:S04]  /*4ff0*/  PRMT R0, RZ, 0x654, R0 ;  /* 0x00000654ff007816 */ /* 0x000fc80000000000 */
[----:B--2---:R2:W-:Y:S01]  /*5000*/  SYNCS.ARRIVE.TRANS64.RED.A1T0 RZ, [R0+URZ], RZ ;  /* 0x000000ff00ff79a7 */ /* 0x0045e200081004ff */
[----:B-1----:R-:W-:Y:S01]  /*5010*/  LOP3.LUT P1, RZ, R6, 0x1, RZ, 0xc0, !PT ;  /* 0x0000000106ff7812 */ /* 0x002fe2000782c0ff */
[----:B--2---:R-:W-:-:S12]  /*5020*/  BRA.U UP3, `(.L_x_100) ;  /* 0x0000000103e07547 */ /* 0x004fd8000b800000 */
[----:B------:R-:W1:Y:S01]  /*5030*/  LDCU UR4, c[0x0][0x38c] ;  /* 0x00007180ff0477ac */ /* 0x000e620008000800 */
[----:B------:R-:W-:Y:S02]  /*5040*/  PLOP3.LUT P2, PT, PT, PT, PT, 0x80, 0x8 ;  /* 0x000000000008781c */ /* 0x000fe40003f4f070 */
[----:B------:R-:W-:Y:S01]  /*5050*/  SHF.L.U32 R4, R9, 0x1f, RZ ;  /* 0x0000001f09047819 */ /* 0x000fe200000006ff */
[----:B------:R-:W-:Y:S02]  /*5060*/  ULEA UR23, UR24, UR17, 0x3 ;  /* 0x0000001118177291 */ /* 0x000fe4000f8e18ff */
[----:B------:R-:W-:Y:S02]  /*5070*/  ULEA UR18, UR24, UR32, 0x5 ;  /* 0x0000002018127291 */ /* 0x000fe4000f8e28ff */
[----:B-1----:R-:W-:-:S06]  /*5080*/  UISETP.GE.AND UP0, UPT, UR4, 0x1, UPT ;  /* 0x000000010400788c */ /* 0x002fcc000bf06270 */
[----:B------:R-:W-:-:S05]  /*5090*/  PLOP3.LUT P0, PT, PT, PT, UP0, 0x80, 0x8 ;  /* 0x000000000008781c */ /* 0x000fca0003f0f008 */
[----:B------:R-:W-:-:S08]  /*50a0*/  @UP0 ULEA UR4, UR15, UR17, 0x3 ;  /* 0x000000110f040291 */ /* 0x000fd0000f8e18ff */
[----:B------:R-:W-:-:S04]  /*50b0*/  @P0 SHF.L.U32 R0, R2, 0x1f, RZ ;  /* 0x0000001f02000819 */ /* 0x000fc800000006ff */
[----:B------:R1:W2:Y:S01]  /*50c0*/  @P0 SYNCS.PHASECHK.TRANS64.TRYWAIT P2, [UR4], R0 ;  /* 0x00000000ff0005a7 */ /* 0x0002a20008041104 */
[----:B------:R-:W3:Y:S02]  /*50d0*/  SYNCS.PHASECHK.TRANS64.TRYWAIT P0, [UR23+0x2b0], R4 ;  /* 0x0002b004ff0075a7 */ /* 0x000ee40008001117 */
[----:B-123--:R-:W-:Y:S05]  /*50e0*/  @!P0 BRA `(.L_x_101) ;  /* 0x00000050008c8947 */ /* 0x00efea0003800000 */
.L_x_247:
[----:B------:R-:W-:Y:S01]  /*50f0*/  UMOV UR19, UR14 ;  /* 0x0000000e00137c82 */ /* 0x000fe20008000000 */
[----:B------:R-:W-:Y:S05]  /*5100*/  BRA.U !UP0, `(.L_x_102) ;  /* 0x0000000108987547 */ /* 0x000fea000b800000 */
[----:B------:R-:W-:Y:S02]  /*5110*/  UIADD3 UR19, UPT, UPT, UR31, UR14, URZ ;  /* 0x0000000e1f137290 */ /* 0x000fe4000fffe0ff */
[----:B------:R-:W-:Y:S01]  /*5120*/  UPLOP3.LUT UP2, UPT, UPT, UPT, UPT, 0x40, 0x4 ;  /* 0x000000000004789c */ /* 0x000fe20003f4e870 */
[----:B------:R-:W-:Y:S01]  /*5130*/  UMOV UR16, UR25 ;  /* 0x0000001900107c82 */ /* 0x000fe20008000000 */
[----:B------:R-:W-:-:S09]  /*5140*/  UMOV UR6, UR15 ;  /* 0x0000000f00067c82 */ /* 0x000fd20008000000 */
.L_x_105:
[----:B--2---:R-:W-:Y:S01]  /*5150*/  ULEA UR5, UR6, UR17, 0x3 ;  /* 0x0000001106057291 */ /* 0x004fe2000f8e18ff */
[----:B---3--:R-:W-:Y:S11]  /*5160*/  @P2 BRA `(.L_x_103) ;  /* 0x00000000000c2947 */ /* 0x008ff60003800000 */
[----:B-1----:R-:W-:Y:S04]  /*5170*/  SHF.L.U32 R4, R2, 0x1f, RZ ;  /* 0x0000001f02047819 */ /* 0x002fe800000006ff */
[----:B------:R-:W1:Y:S02]  /*5180*/  SYNCS.PHASECHK.TRANS64.TRYWAIT P0, [UR5], R4 ;  /* 0x00000004ff0075a7 */ /* 0x000e640008001105 */
[----:B-1----:R-:W-:Y:S05]  /*5190*/  @!P0 BRA `(.L_x_104) ;  /* 0x0000005000788947 */ /* 0x002fea0003800000 */
.L_x_103:
[----:B------:R-:W-:Y:S01]  /*51a0*/  UISETP.NE.AND UP0, UPT, UR16, 0x1, UPT ;  /* 0x000000011000788c */ /* 0x000fe2000bf05270 */
[----:B------:R-:W-:Y:S01]  /*51b0*/  PLOP3.LUT P2, PT, PT, PT, PT, 0x80, 0x8 ;  /* 0x000000000008781c */ /* 0x000fe20003f4f070 */
[----:B------:R-:W-:Y:S02]  /*51c0*/  UIADD3 UR4, UPT, UPT, UR6, 0x1, URZ ;  /* 0x0000000106047890 */ /* 0x000fe4000fffe0ff */
[----:B------:R-:W-:Y:S02]  /*51d0*/  ULEA UR12, UR6, UR22, 0x7 ;  /* 0x00000016060c7291 */ /* 0x000fe4000f8e38ff */
[----:B------:R-:W-:Y:S01]  /*51e0*/  UISETP.NE.AND UP1, UPT, UR4, 0x23, UPT ;  /* 0x000000230400788c */ /* 0x000fe2000bf25270 */
[----:B------:R-:W-:Y:S01]  /*51f0*/  PLOP3.LUT P0, PT, PT, PT, UP0, 0x80, 0x8 ;  /* 0x000000000008781c */ /* 0x000fe20003f0f008 */
[----:B------:R-:W-:Y:S02]  /*5200*/  UIADD3 UR10, UPT, UPT, UR12, 0x2, URZ ;  /* 0x000000020c0a7890 */ /* 0x000fe4000fffe0ff */
[----:B------:R-:W-:Y:S02]  /*5210*/  USEL UR7, URZ, 0x1, UP1 ;  /* 0x00000001ff077887 */ /* 0x000fe40008800000 */
[----:B------:R-:W-:Y:S02]  /*5220*/  USEL UR15, UR4, URZ, UP1 ;  /* 0x000000ff040f7287 */ /* 0x000fe40008800000 */
[----:B------:R-:W-:Y:S02]  /*5230*/  UIADD3 UR14, UPT, UPT, UR14, 0x1, URZ ;  /* 0x000000010e0e7890 */ /* 0x000fe4000fffe0ff */
[----:B------:R-:W-:Y:S01]  /*5240*/  @UP0 ULEA UR4, UR15, UR17, 0x3 ;  /* 0x000000110f040291 */ /* 0x000fe2000f8e18ff */
[----:B------:R-:W-:Y:S01]  /*5250*/  LOP3.LUT R2, R2, UR7, RZ, 0x3c, !PT ;  /* 0x0000000702027c12 */ /* 0x000fe2000f8e3cff */
[----:B------:R-:W-:Y:S01]  /*5260*/  UIADD3 UR7, UPT, UPT, UR5, 0x118, URZ ;  /* 0x0000011805077890 */ /* 0x000fe2000fffe0ff */
[----:B------:R-:W-:Y:S02]  /*5270*/  UMOV UR13, 0x80004020 ;  /* 0x80004020000d7882 */ /* 0x000fe40000000000 */
[----:B-1----:R-:W-:Y:S01]  /*5280*/  @P0 SHF.L.U32 R0, R2, 0x1f, RZ ;  /* 0x0000001f02000819 */ /* 0x002fe200000006ff */
[----:B------:R-:W-:Y:S01]  /*5290*/  UMOV UR5, 0x80004020 ;  /* 0x8000402000057882 */ /* 0x000fe20000000000 */
[----:B------:R-:W-:Y:S01]  /*52a0*/  UMOV UR11, 0x80004020 ;  /* 0x80004020000b7882 */ /* 0x000fe20000000000 */
[----:B------:R-:W-:Y:S01]  /*52b0*/  UMOV UR9, 0x80004020 ;  /* 0x8000402000097882 */ /* 0x000fe20000000000 */
[----:B------:R2:W3:Y:S01]  /*52c0*/  @P0 SYNCS.PHASECHK.TRANS64.TRYWAIT P2, [UR4], R0 ;  /* 0x00000000ff0005a7 */ /* 0x0004e20008041104 */
[----:B------:R-:W-:Y:S02]  /*52d0*/  ULEA UR4, UR6, UR21, 0x8 ;  /* 0x0000001506047291 */ /* 0x000fe4000f8e40ff */
[----:B------:R-:W-:Y:S02]  /*52e0*/  UISETP.NE.AND UP0, UPT, UR14, UR19, UPT ;  /* 0x000000130e00728c */ /* 0x000fe4000bf05270 */
[----:B------:R-:W-:Y:S02]  /*52f0*/  UIADD3 UR8, UPT, UPT, UR4, 0x2, URZ ;  /* 0x0000000204087890 */ /* 0x000fe4000fffe0ff */
[----:B------:R-:W-:Y:S01]  /*5300*/  UIADD3 UR16, UPT, UPT, UR16, -0x1, URZ ;  /* 0xffffffff10107890 */ /* 0x000fe2000fffe0ff */
[----:B------:R-:W-:Y:S02]  /*5310*/  UMOV UR6, UR15 ;  /* 0x0000000f00067c82 */ /* 0x000fe40008000000 */
[----:B------:R2:W-:Y:S01]  /*5320*/  UTCHMMA.2CTA gdesc[UR4], gdesc[UR12], tmem[UR18], tmem[UR28], idesc[UR29], UP2 ;  /* 0x00ff1c0c040075ea */ /* 0x0005e20009200012 */
[----:B------:R-:W-:Y:S03]  /*5330*/  UPLOP3.LUT UP2, UPT, UPT, UPT, UPT, 0x80, 0x8 ;  /* 0x000000000008789c */ /* 0x000fe60003f4f070 */
[----:B------:R2:W-:Y:S01]  /*5340*/  UTCHMMA.2CTA gdesc[UR8], gdesc[UR10], tmem[UR18], tmem[UR26], idesc[UR27], UPT ;  /* 0x00ff1a0a080075ea */ /* 0x0005e2000ba00012 */
[----:B------:R2:W-:Y:S01]  /*5350*/  UTCBAR.2CTA.MULTICAST [UR7], URZ, UR20 ;  /* 0x000000ff070073e9 */ /* 0x0005e20008200814 */
[----:B------:R-:W-:Y:S06]  /*5360*/  BRA.U UP0, `(.L_x_105) ;  /* 0xfffffffd00787547 */ /* 0x000fec000b83ffff */
.L_x_102:
[----:B--2---:R-:W-:Y:S01]  /*5370*/  UIADD3 UR4, UPT, UPT, UR23, 0x290, URZ ;  /* 0x0000029017047890 */ /* 0x004fe2000fffe0ff */
[----:B------:R-:W-:-:S08]  /*5380*/  UMOV UR14, UR19 ;  /* 0x00000013000e7c82 */ /* 0x000fd00008000000 */
[----:B------:R2:W-:Y:S01]  /*5390*/  UTCBAR.2CTA.MULTICAST [UR4], URZ, UR30 ;  /* 0x000000ff040073e9 */ /* 0x0005e2000820081e */
[----:B------:R-:W-:Y:S02]  /*53a0*/  NOP ;  /* 0x0000000000007918 */ /* 0x000fe40000000000 */
.L_x_100:
[----:B--2---:R-:W-:Y:S01]  /*53b0*/  UIADD3 UR4, UPT, UPT, UR24, 0x1, URZ ;  /* 0x0000000118047890 */ /* 0x004fe2000fffe0ff */
[----:B------:R-:W-:-:S03]  /*53c0*/  ISETP.NE.AND P0, PT, R8, 0x2, PT ;  /* 0x000000020800780c */ /* 0x000fc60003f05270 */
[----:B------:R-:W-:Y:S01]  /*53d0*/  UISETP.NE.AND UP0, UPT, UR4, 0x4, UPT ;  /* 0x000000040400788c */ /* 0x000fe2000bf05270 */
[----:B-1----:R-:W-:Y:S02]  /*53e0*/  SEL R0, RZ, 0x1, P0 ;  /* 0x00000001ff007807 */ /* 0x002fe40000000000 */
[----:B------:R-:W-:Y:S01]  /*53f0*/  SEL R8, R8, RZ, P0 ;  /* 0x000000ff08087207 */ /* 0x000fe20000000000 */
[----:B------:R-:W-:Y:S01]  /*5400*/  USEL UR5, URZ, 0x1, UP0 ;  /* 0x00000001ff057887 */ /* 0x000fe20008000000 */
[----:B------:R-:W-:Y:S01]  /*5410*/  LOP3.LUT R3, R3, R0, RZ, 0x3c, !PT ;  /* 0x0000000003037212 */ /* 0x000fe200078e3cff */
[----:B------:R-:W-:-:S04]  /*5420*/  USEL UR24, UR4, URZ, UP0 ;  /* 0x000000ff04187287 */ /* 0x000fc80008000000 */
[----:B------:R-:W-:Y:S01]  /*5430*/  LOP3.LUT R9, R9, UR5, RZ, 0x3c, !PT ;  /* 0x0000000509097c12 */ /* 0x000fe2000f8e3cff */
[----:B------:R-:W-:Y:S07]  /*5440*/  @P1 BRA `(.L_x_106) ;  /* 0xfffffff800b01947 */ /* 0x000fee000383ffff */
[----:B------:R-:W1:Y:S01]  /*5450*/  S2UR UR8, SR_CgaCtaId ;  /* 0x00000000000879c3 */ /* 0x000e620000008800 */
[----:B------:R-:W-:Y:S01]  /*5460*/  ELECT P0, URZ, PT ;  /* 0x0000000000ff782f */ /* 0x000fe20003800000 */
[----:B------:R-:W-:Y:S01]  /*5470*/  HFMA2 R0, -RZ, RZ, 0, 5.9604644775390625e-08 ;  /* 0x00000001ff007431 */ /* 0x000fe200000001ff */
[----:B------:R-:W-:-:S05]  /*5480*/  UMOV UR4, 0x40 ;  /* 0x0000004000047882 */ /* 0x000fca0000000000 */
[----:B------:R-:W-:Y:S01]  /*5490*/  UVIRTCOUNT.DEALLOC.SMPOOL 0x80 ;  /* 0x000000800000784c */ /* 0x000fe20000000000 */
[----:B------:R-:W-:Y:S02]  /*54a0*/  UISETP.NE.AND UP1, UPT, UR34, URZ, UPT ;  /* 0x000000ff2200728c */ /* 0x000fe4000bf25270 */
[----:B-1----:R-:W-:-:S09]  /*54b0*/  ULEA UR8, UR8, UR4, 0x18 ;  /* 0x0000000408087291 */ /* 0x002fd2000f8ec0ff */
[----:B------:R1:W-:Y:S01]  /*54c0*/  @P0 STS.U8 [UR8+0x1c], R0 ;  /* 0x00001c00ff000988 */ /* 0x0003e20008000008 */
[----:B------:R-:W-:Y:S05]  /*54d0*/  BRA.U UP1, `(.L_x_107) ;  /* 0x0000000101a07547 */ /* 0x000fea000b800000 */
[----:B------:R-:W-:Y:S01]  /*54e0*/  UIADD3 UR7, UPT, UPT, UR17, 0x2b0, URZ ;  /* 0x000002b011077890 */ /* 0x000fe2000fffe0ff */
[----:B------:R-:W-:-:S03]  /*54f0*/  SHF.L.U32 R2, R9, 0x1f, RZ ;  /* 0x0000001f09027819 */ /* 0x000fc600000006ff */
[----:B------:R-:W-:-:S09]  /*5500*/  ULEA UR4, UR24, UR7, 0x3 ;  /* 0x0000000718047291 */ /* 0x000fd2000f8e18ff */
[----:B------:R-:W2:Y:S02]  /*5510*/  SYNCS.PHASECHK.TRANS64.TRYWAIT P0, [UR4], R2 ;  /* 0x00000002ff0075a7 */ /* 0x000ea40008001104 */
[----:B--2---:R-:W-:Y:S05]  /*5520*/  @!P0 BRA `(.L_x_108) ;  /* 0x0000004c00ac8947 */ /* 0x004fea0003800000 */
.L_x_250:
        /* <DEDUP_REMOVED lines=9> */
.L_x_252:
        /* <DEDUP_REMOVED lines=9> */
.L_x_254:
[----:B------:R-:W-:-:S04]  /*5650*/  UIADD3 UR4, UPT, UPT, UR4, 0x1, URZ ;  /* 0x0000000104047890 */ /* 0x000fc8000fffe0ff */
[----:B------:R-:W-:-:S04]  /*5660*/  UISETP.NE.AND UP0, UPT, UR4, 0x4, UPT ;  /* 0x000000040400788c */ /* 0x000fc8000bf05270 */
[----:B------:R-:W-:Y:S02]  /*5670*/  USEL UR5, URZ, 0x1, UP0 ;  /* 0x00000001ff057887 */ /* 0x000fe40008000000 */
[----:B------:R-:W-:-:S04]  /*5680*/  USEL UR4, UR4, URZ, UP0 ;  /* 0x000000ff04047287 */ /* 0x000fc80008000000 */
[----:B------:R-:W-:Y:S01]  /*5690*/  ULEA UR4, UR4, UR7, 0x3 ;  /* 0x0000000704047291 */ /* 0x000fe2000f8e18ff */
[----:B------:R-:W-:-:S04]  /*56a0*/  LOP3.LUT R2, R2, UR5, RZ, 0x3c, !PT ;  /* 0x0000000502027c12 */ /* 0x000fc8000f8e3cff */
[----:B------:R-:W-:Y:S01]  /*56b0*/  SHF.L.U32 R2, R2, 0x1f, RZ ;  /* 0x0000001f02027819 */ /* 0x000fe200000006ff */
[----:B-1----:R-:W-:-:S04]  /*56c0*/  IMAD.U32 R0, RZ, RZ, UR4 ;  /* 0x00000004ff007e24 */ /* 0x002fc8000f8e00ff */
[----:B------:R1:W2:Y:S03]  /*56d0*/  SYNCS.PHASECHK.TRANS64.TRYWAIT P0, [R0+URZ], R2 ;  /* 0x00000002000075a7 */ /* 0x0002a600080011ff */
[----:B--2---:R-:W-:Y:S05]  /*56e0*/  @!P0 NANOSLEEP.SYNCS 0x989680 ;  /* 0x009896800000895d */ /* 0x004fea0003900000 */
[----:B------:R-:W2:Y:S02]  /*56f0*/  @!P0 SYNCS.PHASECHK.TRANS64 P0, [R0+URZ], R2 ;  /* 0x00000002000085a7 */ /* 0x000ea400080010ff */
[----:B--2---:R-:W-:Y:S05]  /*5700*/  @P0 BRA `(.L_x_111) ;  /* 0x0000000000200947 */ /* 0x004fea0003800000 */
.L_x_112:
[----:B--2---:R2:W4:Y:S02]  /*5710*/  SYNCS.PHASECHK.TRANS64.TRYWAIT P0, [R0+URZ], R2 ;  /* 0x00000002000075a7 */ /* 0x00452400080011ff */
[----:B----4-:R-:W-:Y:S05]  /*5720*/  @!P0 NANOSLEEP.SYNCS 0x989680 ;  /* 0x009896800000895d */ /* 0x010fea0003900000 */
[----:B------:R-:W4:Y:S02]  /*5730*/  @!P0 SYNCS.PHASECHK.TRANS64 P0, [R0+URZ], R2 ;  /* 0x00000002000085a7 */ /* 0x000f2400080010ff */
[----:B----4-:R-:W-:Y:S05]  /*5740*/  @!P0 BRA `(.L_x_112) ;  /* 0xfffffffc00f08947 */ /* 0x010fea000383ffff */
[----:B------:R-:W-:Y:S05]  /*5750*/  BRA `(.L_x_111) ;  /* 0x00000000000c7947 */ /* 0x000fea0003800000 */
.L_x_107:
[----:B------:R-:W-:-:S04]  /*5760*/  UIADD3 UR4, UPT, UPT, UR17, 0x2f0, URZ ;  /* 0x000002f011047890 */ /* 0x000fc8000fffe0ff */
[----:B------:R-:W-:-:S09]  /*5770*/  UPRMT UR4, UR33, 0x654, UR4 ;  /* 0x0000065421047896 */ /* 0x000fd20008000004 */
[----:B------:R-:W-:Y:S03]  /*5780*/  SYNCS.ARRIVE.TRANS64.RED.A1T0 RZ, [UR4], RZ ;  /* 0x000000ffffff79a7 */ /* 0x000fe60008100404 */
.L_x_111:
[----:B-12---:R-:W-:Y:S01]  /*5790*/  SHF.L.U32 R2, RZ, 0x1f, RZ ;  /* 0x0000001fff027819 */ /* 0x006fe200000006ff */
[----:B------:R-:W-:Y:S01]  /*57a0*/  UIADD3 UR4, UPT, UPT, UR17, 0x2f0, URZ ;  /* 0x000002f011047890 */ /* 0x000fe2000fffe0ff */
[----:B------:R-:W-:Y:S02]  /*57b0*/  PLOP3.LUT P0, PT, PT, PT, UP1, 0x80, 0x8 ;  /* 0x000000000008781c */ /* 0x000fe40003f0f018 */
[----:B------:R-:W1:Y:S02]  /*57c0*/  SYNCS.PHASECHK.TRANS64.TRYWAIT P1, [UR17+0x2f0], R2 ;  /* 0x0002f002ff0075a7 */ /* 0x000e640008021111 */
[----:B-1----:R-:W-:Y:S09]  /*57d0*/  @!P1 BRA `(.L_x_113) ;  /* 0x0000004c00489947 */ /* 0x002ff20003800000 */
.L_x_256:
[----:B------:R-:W-:Y:S01]  /*57e0*/  @!UP1 UPRMT UR4, UR33, 0x654, UR4 ;  /* 0x0000065421049896 */ /* 0x000fe20008000004 */
[----:B------:R-:W-:Y:S01]  /*57f0*/  UMOV UR5, 0xffff ;  /* 0x0000ffff00057882 */ /* 0x000fe20000000000 */
[----:B------:R-:W-:-:S07]  /*5800*/  UMOV UR6, 0x1 ;  /* 0x0000000100067882 */ /* 0x000fce0000000000 */
[----:B------:R-:W-:Y:S01]  /*5810*/  @!P0 SYNCS.ARRIVE.TRANS64.RED.A1T0 RZ, [UR4], RZ ;  /* 0x000000ffffff89a7 */ /* 0x000fe20008100404 */
[----:B------:R-:W-:Y:S01]  /*5820*/  NOP ;  /* 0x0000000000007918 */ /* 0x000fe20000000000 */
[----:B-1----:R-:W1:Y:S01]  /*5830*/  LDS R0, [UR8+0x14] ;  /* 0x00001408ff007984 */ /* 0x002e620008000800 */
[----:B------:R-:W-:-:S04]  /*5840*/  ULOP3.LUT UR4, UR32, 0xffff, URZ, 0xc0, !UPT ;  /* 0x0000ffff20047892 */ /* 0x000fc8000f8ec0ff */
[----:B------:R-:W-:-:S04]  /*5850*/  USHF.R.U32.HI UR4, URZ, 0x5, UR4 ;  /* 0x00000005ff047899 */ /* 0x000fc80008011604 */
[----:B------:R-:W-:Y:S02]  /*5860*/  USHF.L.U32 UR5, UR5, UR4, URZ ;  /* 0x0000000405057299 */ /* 0x000fe400080006ff */
[----:B------:R-:W-:-:S04]  /*5870*/  USHF.L.U32 UR4, UR6, UR4, URZ ;  /* 0x0000000406047299 */ /* 0x000fc800080006ff */
[----:B-1----:R-:W-:-:S04]  /*5880*/  LOP3.LUT R0, R0, UR5, RZ, 0xc0, !PT ;  /* 0x0000000500007c12 */ /* 0x002fc8000f8ec0ff */
[----:B------:R-:W-:-:S13]  /*5890*/  ISETP.NE.AND P0, PT, R0, UR5, PT ;  /* 0x0000000500007c0c */ /* 0x000fda000bf05270 */
[----:B------:R-:W-:Y:S05]  /*58a0*/  @P0 BRA `(.L_x_114) ;  /* 0x0000000000580947 */ /* 0x000fea0003800000 */
[----:B------:R-:W1:Y:S02]  /*58b0*/  LDS R0, [UR8+0x18] ;  /* 0x00001808ff007984 */ /* 0x000e640008000800 */
[----:B-1----:R-:W-:-:S04]  /*58c0*/  LOP3.LUT R0, R0, UR4, RZ, 0xc0, !PT ;  /* 0x0000000400007c12 */ /* 0x002fc8000f8ec0ff */
[----:B------:R-:W-:-:S13]  /*58d0*/  ISETP.NE.AND P0, PT, R0, UR4, PT ;  /* 0x0000000400007c0c */ /* 0x000fda000bf05270 */
[----:B------:R-:W-:Y:S05]  /*58e0*/  @P0 BRA `(.L_x_115) ;  /* 0x00000000003c0947 */ /* 0x000fea0003800000 */
[----:B------:R-:W1:Y:S01]  /*58f0*/  S2R R2, SR_LANEID ;  /* 0x0000000000027919 */ /* 0x000e620000000000 */
[----:B------:R-:W-:-:S06]  /*5900*/  ULOP3.LUT UR5, URZ, UR5, URZ, 0x33, !UPT ;  /* 0x00000005ff057292 */ /* 0x000fcc000f8e33ff */
[----:B------:R-:W-:-:S04]  /*5910*/  IMAD.U32 R0, RZ, RZ, UR5 ;  /* 0x00000005ff007e24 */ /* 0x000fc8000f8e00ff */
[----:B------:R2:W4:Y:S02]  /*5920*/  REDUX UR7, R0 ;  /* 0x00000000000773c4 */ /* 0x0005240000000000 */
[----:B------:R1:W-:Y:S01]  /*5930*/  UTCATOMSWS.AND URZ, UR5 ;  /* 0x0000000500ff79e3 */ /* 0x0003e20008000000 */
[----:B--2---:R-:W-:Y:S01]  /*5940*/  LOP3.LUT R0, RZ, UR4, RZ, 0x33, !PT ;  /* 0x00000004ff007c12 */ /* 0x004fe2000f8e33ff */
[----:B------:R-:W-:Y:S02]  /*5950*/  VOTEU.ANY UR4, UPT, PT ;  /* 0x0000000000047886 */ /* 0x000fe400038e0100 */
[----:B------:R-:W-:Y:S02]  /*5960*/  UFLO.U32 UR4, UR4 ;  /* 0x00000004000472bd */ /* 0x000fe400080e0000 */
[----:B------:R-:W2:Y:S04]  /*5970*/  REDUX UR6, R0 ;  /* 0x00000000000673c4 */ /* 0x000ea80000000000 */
[----:B-1----:R-:W-:-:S02]  /*5980*/  ISETP.EQ.U32.AND P0, PT, R2, UR4, PT ;  /* 0x0000000402007c0c */ /* 0x002fc4000bf02070 */
[----:B----4-:R-:W-:-:S11]  /*5990*/  MOV R2, UR7 ;  /* 0x0000000700027c02 */ /* 0x010fd60008000f00 */
[----:B------:R1:W-:Y:S01]  /*59a0*/  @P0 ATOMS.AND RZ, [UR8+0x14], R2 ;  /* 0x00001402ffff098c */ /* 0x0003e2000a800008 */
[----:B--2---:R-:W-:-:S05]  /*59b0*/  IMAD.U32 R0, RZ, RZ, UR6 ;  /* 0x00000006ff007e24 */ /* 0x004fca000f8e00ff */
[----:B------:R1:W-:Y:S01]  /*59c0*/  @P0 ATOMS.AND RZ, [UR8+0x18], R0 ;  /* 0x00001800ffff098c */ /* 0x0003e2000a800008 */
[----:B------:R-:W-:Y:S05]  /*59d0*/  BRA `(.L_x_116) ;  /* 0x0000000000147947 */ /* 0x000fea0003800000 */
.L_x_115:
[----:B------:R-:W-:Y:S02]  /*59e0*/  MOV R2, 0x5a00 ;  /* 0x00005a0000027802 */ /* 0x000fe40000000f00 */
[----:B---3-5:R-:W-:Y:S05]  /*59f0*/  CALL.REL.NOINC `($__internal_0_$__cuda_sm10x_tcgen05_guardrail_trap_col_being_dealloced_not_returned_by_alloc) ;  /* 0x0000004c00b47944 */ /* 0x028fea0003c00000 */
[----:B------:R-:W-:Y:S05]  /*5a00*/  BRA `(.L_x_116) ;  /* 0x0000000000087947 */ /* 0x000fea0003800000 */
.L_x_114:
[----:B------:R-:W-:Y:S02]  /*5a10*/  MOV R2, 0x5a30 ;  /* 0x00005a3000027802 */ /* 0x000fe40000000f00 */
[----:B---3-5:R-:W-:Y:S05]  /*5a20*/  CALL.REL.NOINC `($__internal_2_$__cuda_sm10x_tcgen05_guardrail_trap_unallocated_columns_being_dealloced) ;  /* 0x0000004c00c07944 */ /* 0x028fea0003c00000 */
.L_x_116:
[----:B------:R-:W-:Y:S01]  /*5a30*/  NOP ;  /* 0x0000000000007918 */ /* 0x000fe20000000000 */
[----:B------:R-:W-:Y:S05]  /*5a40*/  EXIT ;  /* 0x000000000000794d */ /* 0x000fea0003800000 */
.L_x_87:
[----:B------:R-:W-:-:S09]  /*5a50*/  UISETP.NE.OR UP0, UPT, UR22, 0x3, !UP5 ;  /* 0x000000031600788c */ /* 0x000fd2000ef05670 */
[----:B------:R-:W-:Y:S05]  /*5a60*/  BRA.U UP0, `(.L_x_117) ;  /* 0x00000011002c7547 */ /* 0x000fea000b800000 */
[----:B------:R-:W2:Y:S01]  /*5a70*/  LDCU UR37, c[0x0][0x370] ;  /* 0x00006e00ff2577ac */ /* 0x000ea20008000800 */
[----:B------:R-:W3:Y:S01]  /*5a80*/  LDC.64 R16, c[0x0][0x348] ;  /* 0x0000d200ff107b82 */ /* 0x000ee20000000a00 */
[----:B------:R-:W-:Y:S02]  /*5a90*/  HFMA2 R13, -RZ, RZ, 0, 0 ;  /* 0x00000000ff0d7431 */ /* 0x000fe400000001ff */
[----:B------:R-:W-:Y:S01]  /*5aa0*/  IMAD.MOV.U32 R15, RZ, RZ, 0x1 ;  /* 0x00000001ff0f7424 */ /* 0x000fe200078e00ff */
[----:B------:R-:W2:Y:S01]  /*5ab0*/  LDCU.128 UR32, c[0x0][0xb10] ;  /* 0x00016200ff2077ac */ /* 0x000ea20008000c00 */
[----:B------:R-:W-:Y:S01]  /*5ac0*/  IMAD.MOV.U32 R14, RZ, RZ, RZ ;  /* 0x000000ffff0e7224 */ /* 0x000fe200078e00ff */
[----:B------:R-:W-:Y:S01]  /*5ad0*/  MOV R7, 0x1000 ;  /* 0x0000100000077802 */ /* 0x000fe20000000f00 */
[----:B------:R-:W4:Y:S01]  /*5ae0*/  LDCU UR31, c[0x0][0x374] ;  /* 0x00006e80ff1f77ac */ /* 0x000f220008000800 */
[----:B------:R-:W1:Y:S01]  /*5af0*/  LDC.64 R2, c[0x0][0x888] ;  /* 0x00022200ff027b82 */ /* 0x000e620000000a00 */
[----:B------:R-:W4:Y:S01]  /*5b00*/  LDCU UR15, c[0x0][0xb0c] ;  /* 0x00016180ff0f77ac */ /* 0x000f220008000800 */
[----:B------:R-:W4:Y:S06]  /*5b10*/  LDCU UR41, c[0x0][0xb20] ;  /* 0x00016400ff2977ac */ /* 0x000f2c0008000800 */
[----:B------:R-:W1:Y:S01]  /*5b20*/  LDC.64 R4, c[0x0][0x890] ;  /* 0x00022400ff047b82 */ /* 0x000e620000000a00 */
[----:B------:R-:W3:Y:S01]  /*5b30*/  LDCU UR4, c[0x0][0xb30] ;  /* 0x00016600ff0477ac */ /* 0x000ee20008000800 */
[----:B--2---:R-:W-:-:S02]  /*5b40*/  UIMAD.WIDE.U32 UR6, UR37, UR32, URZ ;  /* 0x00000020250672a5 */ /* 0x004fc4000f8e00ff */
[----:B----4-:R-:W-:Y:S01]  /*5b50*/  UIMAD.WIDE.U32 UR8, UR31, UR35, URZ ;  /* 0x000000231f0872a5 */ /* 0x010fe2000f8e00ff */
[----:B------:R-:W-:Y:S01]  /*5b60*/  UMOV UR29, 0x400 ;  /* 0x00000400001d7882 */ /* 0x000fe20000000000 */
[----:B------:R-:W-:-:S03]  /*5b70*/  UPLOP3.LUT UP3, UPT, UPT, UPT, UPT, 0x40, 0x4 ;  /* 0x000000000004789c */ /* 0x000fc60003f6e870 */
[----:B------:R-:W-:Y:S01]  /*5b80*/  UMOV UR6, UR7 ;  /* 0x0000000700067c82 */ /* 0x000fe20008000000 */
[----:B------:R-:W-:Y:S01]  /*5b90*/  UISETP.GE.AND UP0, UPT, UR42, 0x1, UPT ;  /* 0x000000012a00788c */ /* 0x000fe2000bf06270 */
[----:B------:R-:W-:Y:S01]  /*5ba0*/  UMOV UR38, UR9 ;  /* 0x0000000900267c82 */ /* 0x000fe20008000000 */
[----:B------:R-:W-:Y:S01]  /*5bb0*/  UISETP.NE.AND UP4, UPT, UR42, 0x1, UPT ;  /* 0x000000012a00788c */ /* 0x000fe2000bf85270 */
[----:B------:R-:W2:Y:S01]  /*5bc0*/  LDCU.64 UR22, c[0x0][0xb28] ;  /* 0x00016500ff1677ac */ /* 0x000ea20008000a00 */
[----:B------:R-:W-:Y:S02]  /*5bd0*/  ULEA UR29, UR55, UR29, 0x18 ;  /* 0x0000001d371d7291 */ /* 0x000fe4000f8ec0ff */
[----:B------:R-:W-:Y:S02]  /*5be0*/  UISETP.NE.AND UP6, UPT, UR15, 0x1, UPT ;  /* 0x000000010f00788c */ /* 0x000fe4000bfc5270 */
[----:B------:R-:W-:Y:S02]  /*5bf0*/  UISETP.NE.AND UP5, UPT, UR34, 0x1, UPT ;  /* 0x000000012200788c */ /* 0x000fe4000bfa5270 */
[----:B------:R-:W-:-:S02]  /*5c00*/  USHF.R.U32.HI UR39, URZ, UR33, UR6 ;  /* 0x00000021ff277299 */ /* 0x000fc40008011606 */
[----:B------:R-:W-:Y:S02]  /*5c10*/  USHF.R.U32.HI UR38, URZ, UR41, UR38 ;  /* 0x00000029ff267299 */ /* 0x000fe40008011626 */
[----:B---3--:R-:W-:Y:S01]  /*5c20*/  UISETP.NE.AND UP2, UPT, UR4, 0x1, UPT ;  /* 0x000000010400788c */ /* 0x008fe2000bf45270 */
[----:B------:R-:W-:-:S10]  /*5c30*/  UMOV UR12, URZ ;  /* 0x000000ff000c7c82 */ /* 0x000fd40008000000 */
.L_x_126:
[C---:B------:R-:W-:Y:S02]  /*5c40*/  LEA R12, R14.reuse, UR29, 0x3 ;  /* 0x0000001d0e0c7c11 */ /* 0x040fe4000f8e18ff */
[----:B------:R-:W-:Y:S02]  /*5c50*/  SHF.L.U32 R0, R13, 0x1f, RZ ;  /* 0x0000001f0d007819 */ /* 0x000fe400000006ff */
[----:B------:R-:W-:Y:S02]  /*5c60*/  LEA R8, R14, UR29, 0x4 ;  /* 0x0000001d0e087c11 */ /* 0x000fe4000f8e20ff */
[----:B------:R-:W3:Y:S02]  /*5c70*/  SYNCS.PHASECHK.TRANS64.TRYWAIT P0, [R12+URZ+0x270], R0 ;  /* 0x000270000c0075a7 */ /* 0x000ee400080011ff */
[----:B---34-:R-:W-:Y:S05]  /*5c80*/  @!P0 BRA `(.L_x_118) ;  /* 0x0000004800348947 */ /* 0x018fea0003800000 */
.L_x_257:
[----:B------:R-:W4:Y:S01]  /*5c90*/  LDS.128 R8, [R8+0x300] ;  /* 0x0003000008087984 */ /* 0x000f220000000c00 */
[----:B------:R-:W-:Y:S01]  /*5ca0*/  UISETP.GE.AND UP0, UPT, UR42, 0x1, UPT ;  /* 0x000000012a00788c */ /* 0x000fe2000bf06270 */
[----:B------:R-:W-:Y:S01]  /*5cb0*/  @!PT LDS RZ, [RZ] ;  /* 0x00000000fffff984 */ /* 0x000fe20000000800 */
[----:B------:R-:W-:Y:S01]  /*5cc0*/  @!PT LDS RZ, [RZ] ;  /* 0x00000000fffff984 */ /* 0x000fe20000000800 */
[----:B------:R-:W-:Y:S01]  /*5cd0*/  @!PT LDS RZ, [RZ] ;  /* 0x00000000fffff984 */ /* 0x000fe20000000800 */
[----:B------:R-:W-:Y:S01]  /*5ce0*/  @!PT LDS RZ, [RZ] ;  /* 0x00000000fffff984 */ /* 0x000fe20000000800 */
[----:B------:R1:W-:Y:S06]  /*5cf0*/  MEMBAR.ALL.CTA ;  /* 0x0000000000007992 */ /* 0x0003ec0000008000 */
[----:B-1----:R-:W1:Y:S01]  /*5d00*/  FENCE.VIEW.ASYNC.S ;  /* 0x00000000000073c6 */ /* 0x002e620000000000 */
[----:B----4-:R-:W-:Y:S11]  /*5d10*/  LOP3.LUT P0, RZ, R10, 0x1, RZ, 0xc0, !PT ;  /* 0x000000010aff7812 */ /* 0x010ff6000780c0ff */
[----:B------:R-:W-:Y:S02]  /*5d20*/  @!UPT UIADD3 URZ, UPT, UPT, URZ, URZ, URZ ;  /* 0x000000fffffff290 */ /* 0x000fe4000fffe0ff */
[----:B-1----:R-:W-:Y:S01]  /*5d30*/  VOTEU.ANY UP1, P0 ;  /* 0x0000000000ff7886 */ /* 0x002fe20000020100 */
[----:B------:R-:W-:Y:S11]  /*5d40*/  PLOP3.LUT P0, PT, PT, PT, UP1, 0x80, 0x8 ;  /* 0x000000000008781c */ /* 0x000ff60003f0f018 */
[----:B------:R-:W-:Y:S02]  /*5d50*/  @!UPT UIADD3 URZ, UPT, UPT, URZ, URZ, URZ ;  /* 0x000000fffffff290 */ /* 0x000fe4000fffe0ff */
[----:B---3--:R-:W-:Y:S02]  /*5d60*/  @P0 SHF.R.U32.HI R0, RZ, 0x10, R9 ;  /* 0x00000010ff000819 */ /* 0x008fe40000011609 */
[----:B------:R-:W-:Y:S02]  /*5d70*/  @P0 MOV R6, R8 ;  /* 0x0000000800060202 */ /* 0x000fe40000000f00 */
[----:B------:R-:W-:Y:S01]  /*5d80*/  @P0 R2UR UR4, R0 ;  /* 0x00000000000402ca */ /* 0x000fe200000e0000 */
[----:B------:R-:W-:Y:S01]  /*5d90*/  VIADD R0, R12, 0x280 ;  /* 0x000002800c007836 */ /* 0x000fe20000000000 */
[----:B------:R-:W-:Y:S02]  /*5da0*/  @P0 LOP3.LUT R8, R9, 0xffff, RZ, 0xc0, !PT ;  /* 0x0000ffff09080812 */ /* 0x000fe400078ec0ff */
[----:B------:R-:W-:Y:S02]  /*5db0*/  @P0 R2UR UR6, R6 ;  /* 0x00000000060602ca */ /* 0x000fe400000e0000 */
[----:B------:R-:W-:Y:S02]  /*5dc0*/  PRMT R0, RZ, 0x654, R0 ;  /* 0x00000654ff007816 */ /* 0x000fe40000000000 */
[----:B------:R-:W-:Y:S02]  /*5dd0*/  @P0 R2UR UR5, R8 ;  /* 0x00000000080502ca */ /* 0x000fe400000e0000 */
[----:B------:R1:W-:Y:S03]  /*5de0*/  SYNCS.ARRIVE.TRANS64.RED.A1T0 RZ, [R0+URZ], RZ ;  /* 0x000000ff00ff79a7 */ /* 0x0003e600081004ff */
[----:B------:R-:W-:Y:S04]  /*5df0*/  @UP1 UMOV UR30, UR4 ;  /* 0x00000004001e1c82 */ /* 0x000fe80008000000 */
[----:B------:R-:W-:Y:S04]  /*5e00*/  @UP1 UMOV UR14, UR6 ;  /* 0x00000006000e1c82 */ /* 0x000fe80008000000 */
[----:B------:R-:W-:Y:S01]  /*5e10*/  @UP1 UMOV UR13, UR5 ;  /* 0x00000005000d1c82 */ /* 0x000fe20008000000 */
[----:B------:R-:W-:Y:S05]  /*5e20*/  BRA.U !UP0, `(.L_x_119) ;  /* 0x0000000108a47547 */ /* 0x000fea000b800000 */
[----:B------:R-:W-:Y:S02]  /*5e30*/  UIMAD.WIDE.U32 UR8, UR13, UR35, URZ ;  /* 0x000000230d0872a5 */ /* 0x000fe4000f8e00ff */
[----:B------:R-:W-:Y:S02]  /*5e40*/  UIMAD.WIDE.U32 UR10, UR14, UR32, URZ ;  /* 0x000000200e0a72a5 */ /* 0x000fe4000f8e00ff */
[----:B------:R-:W-:Y:S02]  /*5e50*/  USEL UR4, UR31, UR38, !UP5 ;  /* 0x000000261f047287 */ /* 0x000fe4000e800000 */
[----:B------:R-:W-:Y:S02]  /*5e60*/  USEL UR7, UR37, UR39, !UP6 ;  /* 0x0000002725077287 */ /* 0x000fe4000f000000 */
[----:B--2---:R-:W-:Y:S02]  /*5e70*/  UIMAD.WIDE.U32 UR16, UR4, UR22, URZ ;  /* 0x00000016041072a5 */ /* 0x004fe4000f8e00ff */
[----:B------:R-:W-:Y:S01]  /*5e80*/  UIMAD.WIDE.U32 UR18, UR7, UR22, URZ ;  /* 0x00000016071272a5 */ /* 0x000fe2000f8e00ff */
[----:B------:R-:W-:Y:S02]  /*5e90*/  UMOV UR5, UR9 ;  /* 0x0000000900057c82 */ /* 0x000fe40008000000 */
[----:B------:R-:W-:Y:S03]  /*5ea0*/  USHF.R.U32.HI UR6, URZ, UR41, UR5 ;  /* 0x00000029ff067299 */ /* 0x000fe60008011605 */
[----:B------:R-:W-:Y:S01]  /*5eb0*/  UMOV UR5, UR11 ;  /* 0x0000000b00057c82 */ /* 0x000fe20008000000 */
[----:B------:R-:W-:Y:S02]  /*5ec0*/  USEL UR6, UR13, UR6, !UP5 ;  /* 0x000000060d067287 */ /* 0x000fe4000e800000 */
[----:B------:R-:W-:Y:S02]  /*5ed0*/  USHF.R.U32.HI UR8, URZ, UR33, UR5 ;  /* 0x00000021ff087299 */ /* 0x000fe40008011605 */
[----:B------:R-:W-:Y:S01]  /*5ee0*/  UIMAD.WIDE.U32 UR10, UR6, UR22, URZ ;  /* 0x00000016060a72a5 */ /* 0x000fe2000f8e00ff */
[----:B------:R-:W-:Y:S02]  /*5ef0*/  UMOV UR5, UR17 ;  /* 0x0000001100057c82 */ /* 0x000fe40008000000 */
[----:B------:R-:W-:Y:S03]  /*5f00*/  @UP4 USHF.R.U32.HI UR4, URZ, UR23, UR5 ;  /* 0x00000017ff044299 */ /* 0x000fe60008011605 */
[----:B------:R-:W-:Y:S01]  /*5f10*/  UMOV UR5, UR19 ;  /* 0x0000001300057c82 */ /* 0x000fe20008000000 */
[----:B------:R-:W-:Y:S02]  /*5f20*/  UIMAD UR4, UR42, UR4, URZ ;  /* 0x000000042a0472a4 */ /* 0x000fe4000f8e02ff */
[----:B------:R-:W-:Y:S02]  /*5f30*/  @UP4 USHF.R.U32.HI UR7, URZ, UR23, UR5 ;  /* 0x00000017ff074299 */ /* 0x000fe40008011605 */
[----:B------:R-:W-:Y:S02]  /*5f40*/  USEL UR5, UR14, UR8, !UP6 ;  /* 0x000000080e057287 */ /* 0x000fe4000f000000 */
[----:B------:R-:W-:Y:S02]  /*5f50*/  UIMAD UR8, UR42, UR7, URZ ;  /* 0x000000072a0872a4 */ /* 0x000fe4000f8e02ff */
[----:B------:R-:W-:Y:S03]  /*5f60*/  UISETP.GE.AND UP0, UPT, UR6, UR4, UPT ;  /* 0x000000040600728c */ /* 0x000fe6000bf06270 */
[----:B------:R-:W-:Y:S01]  /*5f70*/  UMOV UR4, UR11 ;  /* 0x0000000b00047c82 */ /* 0x000fe20008000000 */
[----:B------:R-:W-:Y:S02]  /*5f80*/  UISETP.GE.OR UP0, UPT, UR5, UR8, UP0 ;  /* 0x000000080500728c */ /* 0x000fe40008706670 */
[----:B------:R-:W-:Y:S02]  /*5f90*/  USHF.R.U32.HI UR4, URZ, UR23, UR4 ;  /* 0x00000017ff047299 */ /* 0x000fe40008011604 */
[----:B------:R-:W-:Y:S02]  /*5fa0*/  UIMAD.WIDE.U32 UR8, UR5, UR22, URZ ;  /* 0x00000016050872a5 */ /* 0x000fe4000f8e00ff */
[----:B------:R-:W-:Y:S04]  /*5fb0*/  USEL UR10, UR6, UR4, !UP4 ;  /* 0x00000004060a7287 */ /* 0x000fe8000e000000 */
[----:B------:R-:W-:Y:S01]  /*5fc0*/  UIADD3 UR11, UPT, UPT, -UR10, URZ, URZ ;  /* 0x000000ff0a0b7290 */ /* 0x000fe2000fffe1ff */
[----:B------:R-:W-:Y:S02]  /*5fd0*/  @!UP0 UMOV UR4, UR9 ;  /* 0x0000000900048c82 */ /* 0x000fe40008000000 */
[----:B------:R-:W-:Y:S02]  /*5fe0*/  @!UP0 USHF.R.U32.HI UR4, URZ, UR23, UR4 ;  /* 0x00000017ff048299 */ /* 0x000fe40008011604 */
[----:B------:R-:W-:Y:S02]  /*5ff0*/  UIMAD UR8, UR42, UR11, UR6 ;  /* 0x0000000b2a0872a4 */ /* 0x000fe4000f8e0206 */
[----:B------:R-:W-:Y:S04]  /*6000*/  @!UP0 USEL UR4, UR5, UR4, !UP4 ;  /* 0x0000000405048287 */ /* 0x000fe8000e000000 */
[----:B------:R-:W-:Y:S02]  /*6010*/  @!UP0 UIMAD UR7, UR7, UR8, UR4 ;  /* 0x00000008070782a4 */ /* 0x000fe4000f8e0204 */
[----:B------:R-:W-:Y:S02]  /*6020*/  @!UP0 UIADD3 UR9, UPT, UPT, UR10, -UR4, URZ ;  /* 0x800000040a098290 */ /* 0x000fe4000fffe0ff */
[----:B------:R-:W-:Y:S02]  /*6030*/  UIADD3 UR8, UPT, UPT, -UR6, URZ, URZ ;  /* 0x000000ff06087290 */ /* 0x000fe4000fffe1ff */
[----:B------:R-:W-:Y:S02]  /*6040*/  UIADD3 UR4, UPT, UPT, -UR5, URZ, URZ ;  /* 0x000000ff05047290 */ /* 0x000fe4000fffe1ff */
[----:B------:R-:W-:Y:S03]  /*6050*/  @!UP0 UIMAD UR6, UR9, UR42, UR5 ;  /* 0x0000002a090682a4 */ /* 0x000fe6000f8e0205 */
[----:B------:R-:W-:Y:S01]  /*6060*/  @!UP0 UMOV UR5, UR7 ;  /* 0x0000000700058c82 */ /* 0x000fe20008000000 */
[----:B------:R-:W-:Y:S02]  /*6070*/  UIMAD UR7, UR15, UR4, UR14 ;  /* 0x000000040f0772a4 */ /* 0x000fe4000f8e020e */
[----:B------:R-:W-:Y:S02]  /*6080*/  UIMAD UR4, UR34, UR8, UR13 ;  /* 0x00000008220472a4 */ /* 0x000fe4000f8e020d */
[----:B------:R-:W-:Y:S02]  /*6090*/  UIMAD UR14, UR5, UR15, UR7 ;  /* 0x0000000f050e72a4 */ /* 0x000fe4000f8e0207 */
[----:B------:R-:W-:Y:S11]  /*60a0*/  UIMAD UR13, UR6, UR34, UR4 ;  /* 0x00000022060d72a4 */ /* 0x000ff6000f8e0204 */
[----:B------:R-:W-:Y:S01]  /*60b0*/  @!UPT UIADD3 URZ, UPT, UPT, URZ, URZ, URZ ;  /* 0x000000fffffff290 */ /* 0x000fe2000fffe0ff */
.L_x_119:
[----:B------:R-:W3:Y:S01]  /*60c0*/  @!UP2 LDCU.128 UR8, c[0x0][0xb10] ;  /* 0x00016200ff08a7ac */ /* 0x000ee20008000c00 */
[C---:B------:R-:W-:Y:S02]  /*60d0*/  ISETP.NE.U32.AND P1, PT, R4.reuse, RZ, PT ;  /* 0x000000ff0400720c */ /* 0x040fe40003f25070 */
[----:B------:R-:W-:Y:S02]  /*60e0*/  ISETP.NE.U32.AND P0, PT, R4, RZ, PT ;  /* 0x000000ff0400720c */ /* 0x000fe40003f05070 */
[C---:B------:R-:W-:Y:S02]  /*60f0*/  ISETP.NE.AND.EX P1, PT, R5.reuse, RZ, PT, P1 ;  /* 0x000000ff0500720c */ /* 0x040fe40003f25310 */
[----:B------:R-:W-:Y:S01]  /*6100*/  ISETP.NE.AND.EX P0, PT, R5, RZ, PT, P0 ;  /* 0x000000ff0500720c */ /* 0x000fe20003f05300 */
[----:B------:R-:W4:Y:S01]  /*6110*/  @!UP2 LDCU UR5, c[0x0][0xb0c] ;  /* 0x00016180ff05a7ac */ /* 0x000f220008000800 */
[----:B------:R-:W-:Y:S02]  /*6120*/  USHF.L.U32 UR26, UR27, 0x6, URZ ;  /* 0x000000061b1a7899 */ /* 0x000fe400080006ff */
[----:B------:R-:W-:Y:S02]  /*6130*/  USHF.L.U32 UR27, UR20, 0x6, URZ ;  /* 0x00000006141b7899 */ /* 0x000fe400080006ff */
[----:B---3--:R-:W-:Y:S07]  /*6140*/  UIMAD.WIDE.U32 UR6, UR14, UR8, URZ ;  /* 0x000000080e0672a5 */ /* 0x008fee000f8e00ff */
[----:B------:R-:W-:Y:S01]  /*6150*/  @!UP2 UMOV UR4, UR7 ;  /* 0x000000070004ac82 */ /* 0x000fe20008000000 */
[----:B----4-:R-:W-:Y:S02]  /*6160*/  @!UP2 UISETP.NE.AND UP0, UPT, UR5, 0x1, UPT ;  /* 0x000000010500a88c */ /* 0x010fe4000bf05270 */
[----:B------:R-:W-:Y:S02]  /*6170*/  @!UP2 USHF.R.U32.HI UR4, URZ, UR9, UR4 ;  /* 0x00000009ff04a299 */ /* 0x000fe40008011604 */
[----:B------:R-:W-:Y:S02]  /*6180*/  UIMAD.WIDE.U32 UR6, UR13, UR11, URZ ;  /* 0x0000000b0d0672a5 */ /* 0x000fe4000f8e00ff */
[----:B------:R-:W-:Y:S02]  /*6190*/  @!UP2 USEL UR8, UR14, UR4, !UP0 ;  /* 0x000000040e08a287 */ /* 0x000fe4000c000000 */
[----:B------:R-:W-:Y:S03]  /*61a0*/  @!UP2 UISETP.NE.AND UP0, UPT, UR10, 0x1, UPT ;  /* 0x000000010a00a88c */ /* 0x000fe6000bf05270 */
[----:B------:R-:W-:Y:S02]  /*61b0*/  @!UP2 UMOV UR6, UR7 ;  /* 0x000000070006ac82 */ /* 0x000fe40008000000 */
[----:B------:R-:W3:Y:S02]  /*61c0*/  @!UP2 LDCU UR4, c[0x0][0xb20] ;  /* 0x00016400ff04a7ac */ /* 0x000ee40008000800 */
[----:B---3--:R-:W-:Y:S04]  /*61d0*/  @!UP2 USHF.R.U32.HI UR6, URZ, UR4, UR6 ;  /* 0x00000004ff06a299 */ /* 0x008fe80008011606 */
[----:B------:R-:W-:Y:S04]  /*61e0*/  @!UP2 USEL UR6, UR13, UR6, !UP0 ;  /* 0x000000060d06a287 */ /* 0x000fe8000c000000 */
[----:B------:R-:W-:Y:S02]  /*61f0*/  @!UP2 UIADD3 UR4, UPT, UPT, -UR8, UR6, URZ ;  /* 0x000000060804a290 */ /* 0x000fe4000fffe1ff */
[----:B------:R-:W-:Y:S02]  /*6200*/  @!UP2 UIADD3 UR6, UPT, UPT, UR8, -UR6, URZ ;  /* 0x800000060806a290 */ /* 0x000fe4000fffe0ff */
[----:B------:R-:W-:Y:S02]  /*6210*/  @!UP2 UIMAD UR14, UR4, UR5, UR14 ;  /* 0x00000005040ea2a4 */ /* 0x000fe4000f8e020e */
[----:B------:R-:W-:Y:S01]  /*6220*/  @!UP2 UIMAD UR13, UR6, UR10, UR13 ;  /* 0x0000000a060da2a4 */ /* 0x000fe2000f8e020d */
[----:B------:R-:W-:Y:S11]  /*6230*/  BRA.U UP3, `(.L_x_120) ;  /* 0x0000000103107547 */ /* 0x000ff6000b800000 */
[----:B------:R-:W-:Y:S04]  /*6240*/  MOV R6, UR40 ;  /* 0x0000002800067c02 */ /* 0x000fe80008000f00 */
[----:B------:R-:W-:Y:S04]  /*6250*/  SHF.L.U32 R6, R6, 0x1f, RZ ;  /* 0x0000001f06067819 */ /* 0x000fe800000006ff */
[----:B------:R-:W3:Y:S02]  /*6260*/  SYNCS.PHASECHK.TRANS64.TRYWAIT P2, [UR29+0x268], R6 ;  /* 0x00026806ff0075a7 */ /* 0x000ee4000804111d */
[----:B---3--:R-:W-:Y:S05]  /*6270*/  @!P2 BRA `(.L_x_121) ;  /* 0x0000004000cca947 */ /* 0x008fea0003800000 */
.L_x_120:
[----:B------:R-:W-:Y:S05]  /*6280*/  @!P1 BRA `(.L_x_122) ;  /* 0x0000000000309947 */ /* 0x000fea0003800000 */
[----:B------:R-:W-:Y:S01]  /*6290*/  ISETP.NE.U32.AND P1, PT, R2, RZ, PT ;  /* 0x000000ff0200720c */ /* 0x000fe20003f25070 */
[----:B------:R-:W3:Y:S01]  /*62a0*/  LDCU.64 UR4, c[0x0][0x358] ;  /* 0x00006b00ff0477ac */ /* 0x000ee20008000a00 */
[----:B------:R-:W-:Y:S02]  /*62b0*/  IMAD.MOV.U32 R50, RZ, RZ, 0x1 ;  /* 0x00000001ff327424 */ /* 0x000fe400078e00ff */
[----:B------:R-:W-:Y:S11]  /*62c0*/  ISETP.NE.AND.EX P1, PT, R3, RZ, PT, P1 ;  /* 0x000000ff0300720c */ /* 0x000ff60003f25310 */
[----:B------:R-:W-:Y:S02]  /*62d0*/  @!UPT UIADD3 URZ, UPT, UPT, URZ, URZ, URZ ;  /* 0x000000fffffff290 */ /* 0x000fe4000fffe0ff */
[----:B------:R-:W4:Y:S01]  /*62e0*/  @P1 LDC.64 R8, c[0x0][0x888] ;  /* 0x00022200ff081b82 */ /* 0x000f220000000a00 */
[----:B-1----:R-:W-:Y:S04]  /*62f0*/  @P1 IMAD R0, R4, UR36, RZ ;  /* 0x0000002404001c24 */ /* 0x002fe8000f8e02ff */
[----:B----4-:R-:W-:Y:S04]  /*6300*/  @P1 IMAD.WIDE R8, R0, 0x4, R8 ;  /* 0x0000000400081825 */ /* 0x010fe800078e0208 */
[----:B------:R-:W-:Y:S01]  /*6310*/  HFMA2 R0, -RZ, RZ, 0, 5.9604644775390625e-08 ;  /* 0x00000001ff007431 */ /* 0x000fe200000001ff */
[----:B---3-5:R3:W5:Y:S04]  /*6320*/  @P1 LDG.E R26, desc[UR4][R8.64] ;  /* 0x00000004081a1981 */ /* 0x028768000c1e1900 */
[----:B------:R-:W-:Y:S01]  /*6330*/  @!P1 PRMT R50, R0, 0x7610, R50 ;  /* 0x0000761000329816 */ /* 0x000fe20000000032 */
[----:B---3--:R-:W4:Y:S06]  /*6340*/  @!P1 LDC R26, c[0x0][0x880] ;  /* 0x00022000ff1a9b82 */ /* 0x008f2c0000000800 */
.L_x_122:
[----:B----45:R-:W-:Y:S01]  /*6350*/  @!P0 FSETP.EQ.AND P1, PT, R26, RZ, PT ;  /* 0x000000ff1a00820b */ /* 0x030fe20003f22000 */
[----:B------:R-:W-:Y:S01]  /*6360*/  @!UPT UIADD3 URZ, UPT, UPT, URZ, URZ, URZ ;  /* 0x000000fffffff290 */ /* 0x000fe2000fffe0ff */
[----:B------:R-:W-:Y:S11]  /*6370*/  @!P0 BRA `(.L_x_123) ;  /* 0x0000000000188947 */ /* 0x000ff60003800000 */
[----:B------:R-:W-:Y:S02]  /*6380*/  LOP3.LUT P0, RZ, R50, 0xff, RZ, 0xc0, !PT ;  /* 0x000000ff32ff7812 */ /* 0x000fe4000780c0ff */
[----:B------:R-:W-:Y:S04]  /*6390*/  ISETP.NE.U32.AND P1, PT, R2, RZ, PT ;  /* 0x000000ff0200720c */ /* 0x000fe80003f25070 */
[----:B------:R-:W-:Y:S04]  /*63a0*/  ISETP.NE.AND.EX P1, PT, R3, RZ, PT, P1 ;  /* 0x000000ff0300720c */ /* 0x000fe80003f25310 */
[----:B------:R-:W-:Y:S03]  /*63b0*/  PLOP3.LUT P1, PT, P1, PT, PT, 0x8, 0x80 ;  /* 0x000000000080781c */ /* 0x000fe60000f2e170 */
[----:B------:R-:W-:Y:S11]  /*63c0*/  @P0 FSETP.EQ.AND P1, PT, R26, RZ, PT ;  /* 0x000000ff1a00020b */ /* 0x000ff60003f22000 */
[----:B------:R-:W-:Y:S02]  /*63d0*/  @!UPT UIADD3 URZ, UPT, UPT, URZ, URZ, URZ ;  /* 0x000000fffffff290 */ /* 0x000fe4000fffe0ff */
.L_x_123:
[----:B------:R-:W-:Y:S01]  /*63e0*/  ULEA UR4, UR12, UR29, 0x3 ;  /* 0x0000001d0c047291 */ /* 0x000fe2000f8e18ff */
[----:B------:R-:W-:Y:S02]  /*63f0*/  SHF.L.U32 R9, R15, 0x1f, RZ ;  /* 0x0000001f0f097819 */ /* 0x000fe400000006ff */
[----:B------:R-:W-:Y:S04]  /*6400*/  ELECT P0, URZ, PT ;  /* 0x0000000000ff782f */ /* 0x000fe80003800000 */
[----:B------:R-:W-:Y:S02]  /*6410*/  PLOP3.LUT P1, PT, P1, P0, PT, 0xf2, 0x2f ;  /* 0x00000000002f781c */ /* 0x000fe40000f21e72 */
[----:B------:R-:W3:Y:S11]  /*6420*/  SYNCS.PHASECHK.TRANS64.TRYWAIT P2, [UR4+0x248], R9 ;  /* 0x00024809ff0075a7 */ /* 0x000ef60008041104 */
[----:B------:R-:W-:Y:S05]  /*6430*/  @!P1 IADD3 R8, P0, PT, R16, 0x580, RZ ;  /* 0x0000058010089810 */ /* 0x000fea0007f1e0ff */
[----:B-1----:R-:W-:Y:S01]  /*6440*/  @!P1 IMAD.X R6, RZ, RZ, R17, P0 ;  /* 0x000000ffff069224 */ /* 0x002fe200000e0611 */
[----:B---3--:R-:W-:Y:S07]  /*6450*/  @!P2 BRA `(.L_x_124) ;  /* 0x00000040006ca947 */ /* 0x008fee0003800000 */
.L_x_260:
[----:B------:R-:W-:Y:S01]  /*6460*/  @!P1 R2UR UR6, R6 ;  /* 0x00000000060692ca */ /* 0x000fe200000e0000 */
[----:B------:R-:W-:Y:S01]  /*6470*/  UIADD3 UR5, UPT, UPT, UR12, 0x1, URZ ;  /* 0x000000010c057890 */ /* 0x000fe2000fffe0ff */
[----:B------:R-:W-:Y:S01]  /*6480*/  @!P1 R2UR UR7, R8 ;  /* 0x00000000080792ca */ /* 0x000fe200000e0000 */
[----:B------:R-:W-:Y:S01]  /*6490*/  UIADD3 UR25, UPT, UPT, UR4, 0x230, URZ ;  /* 0x0000023004197890 */ /* 0x000fe2000fffe0ff */
[----:B-1----:R-:W-:Y:S01]  /*64a0*/  @!P1 IMAD.MOV.U32 R0, RZ, RZ, 0x1000 ;  /* 0x00001000ff009424 */ /* 0x002fe200078e00ff */
[----:B------:R-:W-:Y:S01]  /*64b0*/  UISETP.NE.AND UP0, UPT, UR5, 0x3, UPT ;  /* 0x000000030500788c */ /* 0x000fe2000bf05270 */
[----:B------:R-:W-:Y:S01]  /*64c0*/  VIADD R14, R14, 0x1 ;  /* 0x000000010e0e7836 */ /* 0x000fe20000000000 */
[----:B------:R-:W-:Y:S01]  /*64d0*/  UMOV UR18, 0x0 ;  /* 0x0000000000127882 */ /* 0x000fe20000000000 */
[----:B------:R-:W-:Y:S01]  /*64e0*/  UMOV UR19, 0x10000000 ;  /* 0x1000000000137882 */ /* 0x000fe20000000000 */
[----:B------:R-:W-:Y:S02]  /*64f0*/  USEL UR21, UR5, URZ, UP0 ;  /* 0x000000ff05157287 */ /* 0x000fe40008000000 */
[----:B------:R-:W-:Y:S02]  /*6500*/  USEL UR9, URZ, 0x1, UP0 ;  /* 0x00000001ff097887 */ /* 0x000fe40008000000 */
[----:B------:R-:W-:Y:S01]  /*6510*/  VOTEU.ALL UP0, P1 ;  /* 0x0000000000ff7886 */ /* 0x000fe20000800000 */
[----:B------:R-:W-:Y:S01]  /*6520*/  IMAD.U32 R9, RZ, RZ, UR6 ;  /* 0x00000006ff097e24 */ /* 0x000fe2000f8e00ff */
[----:B------:R-:W-:Y:S01]  /*6530*/  UMOV UR28, UR36 ;  /* 0x00000024001c7c82 */ /* 0x000fe20008000000 */
[----:B------:R-:W-:Y:S01]  /*6540*/  IMAD.U32 R8, RZ, RZ, UR7 ;  /* 0x00000007ff087e24 */ /* 0x000fe2000f8e00ff */
[----:B------:R-:W-:Y:S01]  /*6550*/  LOP3.LUT R15, R15, UR9, RZ, 0x3c, !PT ;  /* 0x000000090f0f7c12 */ /* 0x000fe2000f8e3cff */
[----:B------:R-:W-:Y:S01]  /*6560*/  @!UP0 ULEA UR5, UR12, UR29, 0xc ;  /* 0x0000001d0c058291 */ /* 0x000fe2000f8e60ff */
[----:B------:R-:W-:Y:S01]  /*6570*/  @!P1 R2UR UR7, R9 ;  /* 0x00000000090792ca */ /* 0x000fe200000e0000 */
[----:B------:R-:W-:Y:S01]  /*6580*/  @!UP0 UIADD3 UR10, UPT, UPT, UR26, 0x20, URZ ;  /* 0x000000201a0a8890 */ /* 0x000fe2000fffe0ff */
[----:B------:R-:W-:Y:S01]  /*6590*/  @!P1 R2UR UR6, R8 ;  /* 0x00000000080692ca */ /* 0x000fe200000e0000 */
[----:B------:R-:W-:Y:S01]  /*65a0*/  @!UP0 UIADD3 UR24, UPT, UPT, UR5, 0x400, URZ ;  /* 0x0000040005188890 */ /* 0x000fe2000fffe0ff */
[----:B------:R-:W-:Y:S01]  /*65b0*/  SHF.L.U32 R6, R15, 0x1f, RZ ;  /* 0x0000001f0f067819 */ /* 0x000fe200000006ff */
[----:B------:R-:W-:Y:S01]  /*65c0*/  @!UP0 UIADD3 UR8, UPT, UPT, UR5, 0xc00, URZ ;  /* 0x00000c0005088890 */ /* 0x000fe2000fffe0ff */
[----:B------:R-:W-:Y:S01]  /*65d0*/  VOTEU.ALL UP0, P1 ;  /* 0x0000000000ff7886 */ /* 0x000fe20000800000 */
[----:B------:R-:W-:Y:S01]  /*65e0*/  UMOV UR11, UR27 ;  /* 0x0000001b000b7c82 */ /* 0x000fe20008000000 */
[----:B------:R-:W-:Y:S01]  /*65f0*/  UMOV UR12, UR36 ;  /* 0x00000024000c7c82 */ /* 0x000fe20008000000 */
[----:B------:R-:W-:Y:S01]  /*6600*/  UMOV UR9, UR25 ;  /* 0x0000001900097c82 */ /* 0x000fe20008000000 */
[----:B------:R-:W-:Y:S02]  /*6610*/  UPRMT UR16, UR55, 0x654, UR25 ;  /* 0x0000065437107896 */ /* 0x000fe40008000019 */
[----:B------:R-:W-:Y:S03]  /*6620*/  ULEA UR5, UR21, UR29, 0x3 ;  /* 0x0000001d15057291 */ /* 0x000fe6000f8e18ff */
[----:B------:R1:W-:Y:S01]  /*6630*/  @!UP0 UTMALDG.3D [UR24], [UR6], desc[UR18] ;  /* 0x00001218060085b4 */ /* 0x0003e20008011000 */
[----:B------:R-:W-:Y:S05]  /*6640*/  VOTEU.ALL UP0, P1 ;  /* 0x0000000000ff7886 */ /* 0x000fea0000800000 */
[----:B------:R1:W-:Y:S01]  /*6650*/  @!UP0 UTMALDG.3D [UR8], [UR6], desc[UR18] ;  /* 0x00001208060085b4 */ /* 0x0003e20008011000 */
[----:B------:R1:W-:Y:S01]  /*6660*/  @!P1 SYNCS.ARRIVE.TRANS64.RED.A0TR RZ, [UR4+0x230], R0 ;  /* 0x00023000ffff99a7 */ /* 0x0003e20008300404 */
[----:B------:R-:W-:Y:S01]  /*6670*/  SYNCS.ARRIVE.TRANS64.RED.A1T0 RZ, [UR16], RZ ;  /* 0x000000ffffff79a7 */ /* 0x000fe20008100410 */
[----:B------:R-:W3:Y:S02]  /*6680*/  SYNCS.PHASECHK.TRANS64.TRYWAIT P0, [UR5+0x248], R6 ;  /* 0x00024806ff0075a7 */ /* 0x000ee40008001105 */
[----:B-1-3--:R-:W-:Y:S05]  /*6690*/  @!P0 BRA `(.L_x_125) ;  /* 0x0000003c00f48947 */ /* 0x00afea0003800000 */
.L_x_262:
[----:B------:R-:W-:Y:S01]  /*66a0*/  UIADD3 UR17, UPT, UPT, UR5, 0x230, URZ ;  /* 0x0000023005117890 */ /* 0x000fe2000fffe0ff */
[----:B-1----:R-:W-:Y:S01]  /*66b0*/  @!P1 IADD3 R6, P0, PT, R16, 0x580, RZ ;  /* 0x0000058010069810 */ /* 0x002fe20007f1e0ff */
[----:B------:R-:W-:Y:S01]  /*66c0*/  UPLOP3.LUT UP3, UPT, UPT, UPT, UPT, 0x80, 0x8 ;  /* 0x000000000008789c */ /* 0x000fe20003f6f070 */
[----:B------:R-:W-:Y:S01]  /*66d0*/  R2UR UR43, R52 ;  /* 0x00000000342b72ca */ /* 0x000fe200000e0000 */
[----:B------:R-:W-:Y:S01]  /*66e0*/  UMOV UR24, 0x0 ;  /* 0x0000000000187882 */ /* 0x000fe20000000000 */
[----:B------:R-:W-:Y:S01]  /*66f0*/  @!P1 R2UR UR6, R6 ;  /* 0x00000000060692ca */ /* 0x000fe200000e0000 */
[----:B------:R-:W-:Y:S01]  /*6700*/  @!P1 IMAD.X R0, RZ, RZ, R17, P0 ;  /* 0x000000ffff009224 */ /* 0x000fe200000e0611 */
[----:B------:R-:W-:Y:S01]  /*6710*/  UMOV UR25, 0x10000000 ;  /* 0x1000000000197882 */ /* 0x000fe20000000000 */
[----:B------:R-:W-:Y:S01]  /*6720*/  UMOV UR19, UR27 ;  /* 0x0000001b00137c82 */ /* 0x000fe20008000000 */
[----:B------:R-:W-:Y:S01]  /*6730*/  UMOV UR20, UR36 ;  /* 0x0000002400147c82 */ /* 0x000fe20008000000 */
[----:B------:R-:W-:Y:S01]  /*6740*/  UMOV UR11, UR27 ;  /* 0x0000001b000b7c82 */ /* 0x000fe20008000000 */
[----:B------:R-:W-:Y:S01]  /*6750*/  @!P1 R2UR UR4, R0 ;  /* 0x00000000000492ca */ /* 0x000fe200000e0000 */
[----:B------:R-:W-:Y:S01]  /*6760*/  UMOV UR12, UR36 ;  /* 0x00000024000c7c82 */ /* 0x000fe20008000000 */
[----:B------:R-:W-:Y:S01]  /*6770*/  UMOV UR9, UR17 ;  /* 0x0000001100097c82 */ /* 0x000fe20008000000 */
[----:B------:R-:W-:Y:S01]  /*6780*/  VOTEU.ALL UP0, P1 ;  /* 0x0000000000ff7886 */ /* 0x000fe20000800000 */
[----:B------:R-:W-:Y:S01]  /*6790*/  R2UR UR28, R53 ;  /* 0x00000000351c72ca */ /* 0x000fe200000e0000 */
[----:B------:R-:W-:Y:S01]  /*67a0*/  UIADD3 UR27, UPT, UPT, UR13, UR43, URZ ;  /* 0x0000002b0d1b7290 */ /* 0x000fe2000fffe0ff */
[----:B------:R-:W-:Y:S01]  /*67b0*/  ISETP.NE.AND P0, PT, R14, 0x2, PT ;  /* 0x000000020e00780c */ /* 0x000fe20003f05270 */
[----:B------:R-:W-:Y:S01]  /*67c0*/  IMAD.U32 R8, RZ, RZ, UR6 ;  /* 0x00000006ff087e24 */ /* 0x000fe2000f8e00ff */
[----:B------:R-:W-:Y:S02]  /*67d0*/  @!UP0 UIADD3 UR18, UPT, UPT, UR26, 0x10, URZ ;  /* 0x000000101a128890 */ /* 0x000fe4000fffe0ff */
[----:B------:R-:W-:Y:S01]  /*67e0*/  @!UP0 UIADD3 UR10, UPT, UPT, UR26, 0x30, URZ ;  /* 0x000000301a0a8890 */ /* 0x000fe2000fffe0ff */
[----:B------:R-:W-:Y:S01]  /*67f0*/  SEL R0, RZ, 0x1, P0 ;  /* 0x00000001ff007807 */ /* 0x000fe20000000000 */
[----:B------:R-:W-:Y:S01]  /*6800*/  UMOV UR36, UR30 ;  /* 0x0000001e00247c82 */ /* 0x000fe20008000000 */
[----:B------:R-:W-:Y:S01]  /*6810*/  IMAD.U32 R9, RZ, RZ, UR4 ;  /* 0x00000004ff097e24 */ /* 0x000fe2000f8e00ff */
[----:B------:R-:W-:Y:S01]  /*6820*/  @!P1 R2UR UR6, R8 ;  /* 0x00000000080692ca */ /* 0x000fe200000e0000 */
[----:B------:R-:W-:Y:S01]  /*6830*/  @!UP0 ULEA UR4, UR21, UR29, 0xc ;  /* 0x0000001d15048291 */ /* 0x000fe2000f8e60ff */
[----:B------:R-:W-:Y:S02]  /*6840*/  LOP3.LUT R13, R13, R0, RZ, 0x3c, !PT ;  /* 0x000000000d0d7212 */ /* 0x000fe400078e3cff */
[----:B------:R-:W-:Y:S01]  /*6850*/  @!P1 R2UR UR7, R9 ;  /* 0x00000000090792ca */ /* 0x000fe200000e0000 */
[----:B------:R-:W-:Y:S01]  /*6860*/  @!UP0 UIADD3 UR16, UPT, UPT, UR4, 0x400, URZ ;  /* 0x0000040004108890 */ /* 0x000fe2000fffe0ff */
[----:B------:R-:W-:Y:S01]  /*6870*/  SEL R14, R14, RZ, P0 ;  /* 0x000000ff0e0e7207 */ /* 0x000fe20000000000 */
[----:B------:R-:W-:Y:S01]  /*6880*/  @!UP0 UIADD3 UR8, UPT, UPT, UR4, 0xc00, URZ ;  /* 0x00000c0004088890 */ /* 0x000fe2000fffe0ff */
[----:B------:R-:W-:Y:S01]  /*6890*/  VOTEU.ALL UP0, P1 ;  /* 0x0000000000ff7886 */ /* 0x000fe20000800000 */
[----:B------:R-:W-:Y:S08]  /*68a0*/  UPRMT UR4, UR55, 0x654, UR17 ;  /* 0x0000065437047896 */ /* 0x000ff00008000011 */
[----:B------:R1:W-:Y:S01]  /*68b0*/  @!UP0 UTMALDG.3D [UR16], [UR6], desc[UR24] ;  /* 0x00001810060085b4 */ /* 0x0003e20008011000 */
[----:B------:R-:W-:Y:S05]  /*68c0*/  VOTEU.ALL UP0, P1 ;  /* 0x0000000000ff7886 */ /* 0x000fea0000800000 */
[----:B------:R3:W-:Y:S01]  /*68d0*/  @!UP0 UTMALDG.3D [UR8], [UR6], desc[UR24] ;  /* 0x00001808060085b4 */ /* 0x0007e20008011000 */
[----:B------:R4:W-:Y:S01]  /*68e0*/  @!P1 SYNCS.ARRIVE.TRANS64.RED.A0TR RZ, [UR5+0x230], R7 ;  /* 0x00023007ffff99a7 */ /* 0x0009e20008300405 */
[----:B------:R-:W-:Y:S01]  /*68f0*/  SYNCS.ARRIVE.TRANS64.RED.A1T0 RZ, [UR4], RZ ;  /* 0x000000ffffff79a7 */ /* 0x000fe20008100404 */
[----:B------:R-:W-:Y:S04]  /*6900*/  UIADD3 UR4, UPT, UPT, UR21, 0x1, URZ ;  /* 0x0000000115047890 */ /* 0x000fe8000fffe0ff */
[----:B------:R-:W-:Y:S04]  /*6910*/  UISETP.NE.AND UP0, UPT, UR4, 0x3, UPT ;  /* 0x000000030400788c */ /* 0x000fe8000bf05270 */
[----:B------:R-:W-:Y:S02]  /*6920*/  USEL UR5, URZ, 0x1, UP0 ;  /* 0x00000001ff057887 */ /* 0x000fe40008000000 */
[----:B-1----:R-:W-:Y:S04]  /*6930*/  UIADD3 UR20, UPT, UPT, UR14, UR28, URZ ;  /* 0x0000001c0e147290 */ /* 0x002fe8000fffe0ff */
[----:B------:R-:W-:Y:S01]  /*6940*/  LOP3.LUT R15, R15, UR5, RZ, 0x3c, !PT ;  /* 0x000000050f0f7c12 */ /* 0x000fe2000f8e3cff */
[----:B---3--:R-:W-:Y:S01]  /*6950*/  USEL UR12, UR4, URZ, UP0 ;  /* 0x000000ff040c7287 */ /* 0x008fe20008000000 */
[----:B------:R-:W-:Y:S11]  /*6960*/  BRA.U UP1, `(.L_x_126) ;  /* 0xfffffff101b47547 */ /* 0x000ff6000b83ffff */
[----:B------:R-:W-:Y:S01]  /*6970*/  UIADD3 UR29, UPT, UPT, UR29, 0x248, URZ ;  /* 0x000002481d1d7890 */ /* 0x000fe2000fffe0ff */
[----:B------:R-:W-:-:S03]  /*6980*/  SHF.L.U32 R2, R15, 0x1f, RZ ;  /* 0x0000001f0f027819 */ /* 0x000fc600000006ff */
[----:B------:R-:W-:-:S09]  /*6990*/  ULEA UR4, UR12, UR29, 0x3 ;  /* 0x0000001d0c047291 */ /* 0x000fd2000f8e18ff */
[----:B------:R-:W1:Y:S02]  /*69a0*/  SYNCS.PHASECHK.TRANS64.TRYWAIT P0, [UR4], R2 ;  /* 0x00000002ff0075a7 */ /* 0x000e640008001104 */
[----:B-1----:R-:W-:Y:S05]  /*69b0*/  @!P0 BRA `(.L_x_127) ;  /* 0x0000003c00448947 */ /* 0x002fea0003800000 */
.L_x_264:
        /* <DEDUP_REMOVED lines=9> */
.L_x_266:
[----:B------:R-:W-:-:S04]  /*6a50*/  UIADD3 UR4, UPT, UPT, UR4, 0x1, URZ ;  /* 0x0000000104047890 */ /* 0x000fc8000fffe0ff */
[----:B------:R-:W-:-:S04]  /*6a60*/  UISETP.NE.AND UP0, UPT, UR4, 0x3, UPT ;  /* 0x000000030400788c */ /* 0x000fc8000bf05270 */
[----:B------:R-:W-:Y:S02]  /*6a70*/  USEL UR5, URZ, 0x1, UP0 ;  /* 0x00000001ff057887 */ /* 0x000fe40008000000 */
[----:B------:R-:W-:-:S04]  /*6a80*/  USEL UR4, UR4, URZ, UP0 ;  /* 0x000000ff04047287 */ /* 0x000fc80008000000 */
[----:B------:R-:W-:Y:S01]  /*6a90*/  ULEA UR4, UR4, UR29, 0x3 ;  /* 0x0000001d04047291 */ /* 0x000fe2000f8e18ff */
[----:B-1----:R-:W-:-:S04]  /*6aa0*/  LOP3.LUT R2, R15, UR5, RZ, 0x3c, !PT ;  /* 0x000000050f027c12 */ /* 0x002fc8000f8e3cff */
[----:B------:R-:W-:Y:S01]  /*6ab0*/  SHF.L.U32 R2, R2, 0x1f, RZ ;  /* 0x0000001f02027819 */ /* 0x000fe200000006ff */
[----:B------:R-:W-:-:S07]  /*6ac0*/  IMAD.U32 R0, RZ, RZ, UR4 ;  /* 0x00000004ff007e24 */ /* 0x000fce000f8e00ff */
.L_x_129:
[----:B-1----:R1:W3:Y:S02]  /*6ad0*/  SYNCS.PHASECHK.TRANS64.TRYWAIT P0, [R0+URZ], R2 ;  /* 0x00000002000075a7 */ /* 0x0022e400080011ff */
[----:B---3--:R-:W-:Y:S05]  /*6ae0*/  @!P0 NANOSLEEP.SYNCS 0x989680 ;  /* 0x009896800000895d */ /* 0x008fea0003900000 */
[----:B------:R-:W3:Y:S02]  /*6af0*/  @!P0 SYNCS.PHASECHK.TRANS64 P0, [R0+URZ], R2 ;  /* 0x00000002000085a7 */ /* 0x000ee400080010ff */
[----:B--23--:R-:W-:Y:S05]  /*6b00*/  @P0 EXIT ;  /* 0x000000000000094d */ /* 0x00cfea0003800000 */
[----:B------:R-:W-:Y:S05]  /*6b10*/  BRA `(.L_x_129) ;  /* 0xfffffffc00ec7947 */ /* 0x000fea000383ffff */
.L_x_117:
[----:B------:R-:W-:-:S06]  /*6b20*/  UISETP.GE.AND UP0, UPT, UR22, 0x4, UPT ;  /* 0x000000041600788c */ /* 0x000fcc000bf06270 */
[----:B------:R-:W-:-:S13]  /*6b30*/  PLOP3.LUT P0, PT, PT, PT, UP0, 0x80, 0x8 ;  /* 0x000000000008781c */ /* 0x000fda0003f0f008 */
[----:B-1----:R-:W-:Y:S05]  /*6b40*/  @!P0 EXIT ;  /* 0x000000000000894d */ /* 0x002fea0003800000 */
[----:B------:R-:W-:Y:S01]  /*6b50*/  BAR.SYNC.DEFER_BLOCKING 0x6, 0xa0 ;  /* 0x0182800000007b1d */ /* 0x000fe20000010000 */
[----:B------:R-:W-:Y:S01]  /*6b60*/  IMAD.SHL.U32 R49, R59, 0x10, RZ ;  /* 0x000000103b317824 */ /* 0x000fe200078e00ff */
[----:B------:R-:W-:Y:S01]  /*6b70*/  CS2R R56, SRZ ;  /* 0x0000000000387805 */ /* 0x000fe2000001ff00 */
[----:B------:R-:W-:Y:S02]  /*6b80*/  IMAD.SHL.U32 R3, R51, 0x200, RZ ;  /* 0x0000020033037824 */ /* 0x000fe400078e00ff */
[----:B------:R-:W-:Y:S01]  /*6b90*/  IMAD.U32 R23, R59, 0x10000, RZ ;  /* 0x000100003b177824 */ /* 0x000fe200078e00ff */
[----:B------:R-:W-:Y:S01]  /*6ba0*/  UMOV UR45, 0x400 ;  /* 0x00000400002d7882 */ /* 0x000fe20000000000 */
[----:B------:R-:W-:Y:S01]  /*6bb0*/  LOP3.LUT R48, R49, 0x5b0, RZ, 0xc0, !PT ;  /* 0x000005b031307812 */ /* 0x000fe200078ec0ff */
[----:B------:R-:W-:Y:S01]  /*6bc0*/  ULEA UR45, UR55, UR45, 0x18 ;  /* 0x0000002d372d7291 */ /* 0x000fe2000f8ec0ff */
[----:B------:R-:W1:Y:S01]  /*6bd0*/  LDC.64 R44, c[0x0][0x888] ;  /* 0x00022200ff2c7b82 */ /* 0x000e620000000a00 */
[----:B------:R-:W-:Y:S01]  /*6be0*/  IMAD.SHL.U32 R2, R59, 0x2, RZ ;  /* 0x000000023b027824 */ /* 0x000fe200078e00ff */
[----:B------:R-:W-:Y:S01]  /*6bf0*/  LOP3.LUT R48, R48, 0x200, R3, 0xf8, !PT ;  /* 0x0000020030307812 */ /* 0x000fe200078ef803 */
[----:B------:R-:W-:Y:S01]  /*6c00*/  IMAD.SHL.U32 R3, R51, 0x200000, RZ ;  /* 0x0020000033037824 */ /* 0x000fe200078e00ff */
[C---:B------:R-:W-:Y:S01]  /*6c10*/  LOP3.LUT R6, R49.reuse, 0x40, RZ, 0xc0, !PT ;  /* 0x0000004031067812 */ /* 0x040fe200078ec0ff */
[----:B------:R-:W-:Y:S01]  /*6c20*/  UIADD3 UR4, UPT, UPT, UR45, 0x400, URZ ;  /* 0x000004002d047890 */ /* 0x000fe2000fffe0ff */
[----:B------:R-:W-:Y:S01]  /*6c30*/  LOP3.LUT P0, RZ, R49, 0x40, RZ, 0xc0, !PT ;  /* 0x0000004031ff7812 */ /* 0x000fe2000780c0ff */
[----:B------:R-:W-:Y:S01]  /*6c40*/  IMAD.MOV.U32 R22, RZ, RZ, RZ ;  /* 0x000000ffff167224 */ /* 0x000fe200078e00ff */
[----:B------:R-:W2:Y:S01]  /*6c50*/  LDC.64 R46, c[0x0][0x890] ;  /* 0x00022400ff2e7b82 */ /* 0x000ea20000000a00 */
[----:B------:R-:W-:Y:S01]  /*6c60*/  LOP3.LUT R3, R3, 0x200000, RZ, 0xc0, !PT ;  /* 0x0020000003037812 */ /* 0x000fe200078ec0ff */
[----:B------:R-:W-:Y:S01]  /*6c70*/  IMAD.MOV.U32 R58, RZ, RZ, RZ ;  /* 0x000000ffff3a7224 */ /* 0x000fe200078e00ff */
[----:B------:R-:W-:Y:S01]  /*6c80*/  LOP3.LUT R2, R6, 0x8, R2, 0xf8, !PT ;  /* 0x0000000806027812 */ /* 0x000fe200078ef802 */
[----:B------:R-:W3:Y:S01]  /*6c90*/  LDCU UR63, c[0x0][0x370] ;  /* 0x00006e00ff3f77ac */ /* 0x000ee20008000800 */
[----:B------:R-:W-:Y:S01]  /*6ca0*/  LOP3.LUT R23, R3, 0x400000, R23, 0xf8, !PT ;  /* 0x0040000003177812 */ /* 0x000fe200078ef817 */
[----:B------:R-:W4:Y:S02]  /*6cb0*/  LDS R0, [UR45+0x320] ;  /* 0x0003202dff007984 */ /* 0x000f240008000800 */
[----:B------:R-:W1:Y:S01]  /*6cc0*/  LDC.64 R42, c[0x0][0x8b0] ;  /* 0x00022c00ff2a7b82 */ /* 0x000e620000000a00 */
[----:B------:R-:W-:Y:S01]  /*6cd0*/  LOP3.LUT R48, R48, R2, RZ, 0xfc, !PT ;  /* 0x0000000230307212 */ /* 0x000fe200078efcff */
[----:B------:R-:W1:Y:S01]  /*6ce0*/  LDCU UR43, c[0x0][0xb0c] ;  /* 0x00016180ff2b77ac */ /* 0x000e620008000800 */
[----:B------:R-:W-:Y:S01]  /*6cf0*/  LOP3.LUT R59, R59, 0x60, RZ, 0xc0, !PT ;  /* 0x000000603b3b7812 */ /* 0x000fe200078ec0ff */
[----:B------:R-:W1:Y:S04]  /*6d00*/  LDCU UR39, c[0x0][0xb30] ;  /* 0x00016600ff2777ac */ /* 0x000e680008000800 */
[----:B------:R-:W1:Y:S01]  /*6d10*/  LDC.64 R40, c[0x0][0x8a8] ;  /* 0x00022a00ff287b82 */ /* 0x000e620000000a00 */
[----:B------:R-:W1:Y:S01]  /*6d20*/  LDCU.64 UR60, c[0x0][0x888] ;  /* 0x00011100ff3c77ac */ /* 0x000e620008000a00 */
[----:B------:R-:W1:Y:S01]  /*6d30*/  LDCU.64 UR40, c[0x0][0xb28] ;  /* 0x00016500ff2877ac */ /* 0x000e620008000a00 */
[----:B------:R-:W1:Y:S01]  /*6d40*/  LDCU.128 UR56, c[0x0][0xb10] ;  /* 0x00016200ff3877ac */ /* 0x000e620008000c00 */
[----:B------:R-:W1:Y:S01]  /*6d50*/  LDCU UR62, c[0x0][0x374] ;  /* 0x00006e80ff3e77ac */ /* 0x000e620008000800 */
[----:B------:R-:W-:Y:S01]  /*6d60*/  UMOV UR54, 0x1 ;  /* 0x0000000100367882 */ /* 0x000fe20000000000 */
[----:B------:R-:W-:Y:S01]  /*6d70*/  UMOV UR47, URZ ;  /* 0x000000ff002f7c82 */ /* 0x000fe20008000000 */
[----:B------:R-:W-:Y:S01]  /*6d80*/  UMOV UR53, URZ ;  /* 0x000000ff00357c82 */ /* 0x000fe20008000000 */
[----:B------:R-:W-:Y:S01]  /*6d90*/  UMOV UR52, URZ ;  /* 0x000000ff00347c82 */ /* 0x000fe20008000000 */
[----:B----4-:R-:W-:Y:S01]  /*6da0*/  IMAD.IADD R23, R0, 0x1, R23 ;  /* 0x0000000100177824 */ /* 0x010fe200078e0217 */
[----:B------:R-:W-:Y:S01]  /*6db0*/  P2R R0, PR, RZ, 0x1 ;  /* 0x00000001ff007803 */ /* 0x000fe20000000000 */
[----:B--23--:R-:W-:-:S07]  /*6dc0*/  IMAD.U32 R0, RZ, RZ, UR4 ;  /* 0x00000004ff007e24 */ /* 0x00cfce000f8e00ff */
.L_x_160:
[C---:B------:R-:W-:Y:S02]  /*6dd0*/  LEA R0, R56.reuse, UR45, 0x3 ;  /* 0x0000002d38007c11 */ /* 0x040fe4000f8e18ff */
[----:B------:R-:W-:Y:S02]  /*6de0*/  SHF.L.U32 R2, R57, 0x1f, RZ ;  /* 0x0000001f39027819 */ /* 0x000fe400000006ff */
[----:B------:R-:W-:Y:S02]  /*6df0*/  LEA R4, R56, UR45, 0x4 ;  /* 0x0000002d38047c11 */ /* 0x000fe4000f8e20ff */
[----:B------:R-:W2:Y:S02]  /*6e00*/  SYNCS.PHASECHK.TRANS64.TRYWAIT P0, [R0+URZ+0x270], R2 ;  /* 0x00027002000075a7 */ /* 0x000ea400080011ff */
[----:B--2---:R-:W-:Y:S05]  /*6e10*/  @!P0 BRA `(.L_x_130) ;  /* 0x00000038005c8947 */ /* 0x004fea0003800000 */
.L_x_267:
[----:B------:R-:W-:Y:S01]  /*6e20*/  R2UR UR7, R60 ;  /* 0x000000003c0772ca */ /* 0x000fe200000e0000 */
[----:B------:R-:W3:Y:S01]  /*6e30*/  LDS.128 R4, [R4+0x300] ;  /* 0x0003000004047984 */ /* 0x000ee20000000c00 */
[----:B--2---:R-:W-:Y:S01]  /*6e40*/  VIADD R0, R0, 0x280 ;  /* 0x0000028000007836 */ /* 0x004fe20000000000 */
[----:B------:R-:W-:Y:S04]  /*6e50*/  UISETP.GE.AND UP0, UPT, UR42, 0x1, UPT ;  /* 0x000000012a00788c */ /* 0x000fe8000bf06270 */
[----:B------:R-:W-:Y:S01]  /*6e60*/  PRMT R0, RZ, 0x654, R0 ;  /* 0x00000654ff007816 */ /* 0x000fe20000000000 */
[----:B------:R-:W-:Y:S01]  /*6e70*/  @!PT LDS RZ, [RZ] ;  /* 0x00000000fffff984 */ /* 0x000fe20000000800 */
[----:B------:R-:W-:Y:S01]  /*6e80*/  @!PT LDS RZ, [RZ] ;  /* 0x00000000fffff984 */ /* 0x000fe20000000800 */
[----:B------:R-:W-:Y:S01]  /*6e90*/  @!PT LDS RZ, [RZ] ;  /* 0x00000000fffff984 */ /* 0x000fe20000000800 */
[----:B------:R-:W-:Y:S01]  /*6ea0*/  @!PT LDS RZ, [RZ] ;  /* 0x00000000fffff984 */ /* 0x000fe20000000800 */
[----:B------:R2:W-:Y:S06]  /*6eb0*/  MEMBAR.ALL.CTA ;  /* 0x0000000000007992 */ /* 0x0005ec0000008000 */
[----:B--2---:R-:W2:Y:S02]  /*6ec0*/  FENCE.VIEW.ASYNC.S ;  /* 0x00000000000073c6 */ /* 0x004ea40000000000 */
[----:B--2---:R2:W-:Y:S01]  /*6ed0*/  SYNCS.ARRIVE.TRANS64.RED.A1T0 RZ, [R0+URZ], RZ ;  /* 0x000000ff00ff79a7 */ /* 0x0045e200081004ff */
[----:B---3--:R-:W-:Y:S11]  /*6ee0*/  LOP3.LUT P0, RZ, R6, 0x1, RZ, 0xc0, !PT ;  /* 0x0000000106ff7812 */ /* 0x008ff6000780c0ff */
[----:B------:R-:W-:Y:S02]  /*6ef0*/  @!UPT UIADD3 URZ, UPT, UPT, URZ, URZ, URZ ;  /* 0x000000fffffff290 */ /* 0x000fe4000fffe0ff */
[----:B------:R-:W-:Y:S01]  /*6f00*/  VOTEU.ANY UP1, P0 ;  /* 0x0000000000ff7886 */ /* 0x000fe20000020100 */
[----:B------:R-:W-:Y:S01]  /*6f10*/  PLOP3.LUT P0, PT, PT, PT, UP1, 0x80, 0x8 ;  /* 0x000000000008781c */ /* 0x000fe20003f0f018 */
[----:B------:R-:W-:Y:S06]  /*6f20*/  UP2UR UR4, UPR, URZ, 0x2 ;  /* 0x00000002ff047883 */ /* 0x000fec0008000000 */
[----:B------:R-:W-:Y:S06]  /*6f30*/  IMAD.U32 R61, RZ, RZ, UR4 ;  /* 0x00000004ff3d7e24 */ /* 0x000fec000f8e00ff */
[----:B------:R-:W-:Y:S02]  /*6f40*/  @P0 SHF.R.U32.HI R2, RZ, 0x10, R5 ;  /* 0x00000010ff020819 */ /* 0x000fe40000011605 */
[----:B------:R-:W-:Y:S02]  /*6f50*/  @P0 MOV R3, R4 ;  /* 0x0000000400030202 */ /* 0x000fe40000000f00 */
[----:B------:R-:W-:Y:S02]  /*6f60*/  @P0 R2UR UR4, R2 ;  /* 0x00000000020402ca */ /* 0x000fe400000e0000 */
[----:B------:R-:W-:Y:S02]  /*6f70*/  @P0 LOP3.LUT R4, R5, 0xffff, RZ, 0xc0, !PT ;  /* 0x0000ffff05040812 */ /* 0x000fe400078ec0ff */
[----:B------:R-:W-:Y:S02]  /*6f80*/  @P0 R2UR UR6, R3 ;  /* 0x00000000030602ca */ /* 0x000fe400000e0000 */
[----:B------:R-:W-:Y:S07]  /*6f90*/  @P0 R2UR UR5, R4 ;  /* 0x00000000040502ca */ /* 0x000fee00000e0000 */
[----:B------:R-:W-:Y:S02]  /*6fa0*/  @UP1 UMOV UR7, UR4 ;  /* 0x0000000400071c82 */ /* 0x000fe40008000000 */
[----:B------:R-:W-:Y:S02]  /*6fb0*/  IMAD.U32 R60, RZ, RZ, UR7 ;  /* 0x00000007ff3c7e24 */ /* 0x000fe4000f8e00ff */
[----:B------:R-:W-:Y:S02]  /*6fc0*/  @UP1 UMOV UR38, UR6 ;  /* 0x0000000600261c82 */ /* 0x000fe40008000000 */
[----:B------:R-:W-:Y:S01]  /*6fd0*/  @UP1 UMOV UR37, UR5 ;  /* 0x0000000500251c82 */ /* 0x000fe20008000000 */
[----:B--2---:R-:W-:Y:S05]  /*6fe0*/  BRA.U !UP0, `(.L_x_131) ;  /* 0x0000000108cc7547 */ /* 0x004fea000b800000 */
[----:B------:R-:W2:Y:S01]  /*6ff0*/  LDCU UR12, c[0x0][0xb20] ;  /* 0x00016400ff0c77ac */ /* 0x000ea20008000800 */
[----:B-1----:R-:W-:Y:S02]  /*7000*/  UIMAD.WIDE.U32 UR4, UR62, UR59, URZ ;  /* 0x0000003b3e0472a5 */ /* 0x002fe4000f8e00ff */
[----:B------:R-:W-:Y:S02]  /*7010*/  UIMAD.WIDE.U32 UR6, UR63, UR56, URZ ;  /* 0x000000383f0672a5 */ /* 0x000fe4000f8e00ff */
[----:B------:R-:W-:Y:S02]  /*7020*/  UISETP.NE.AND UP0, UPT, UR58, 0x1, UPT ;  /* 0x000000013a00788c */ /* 0x000fe4000bf05270 */
[----:B------:R-:W-:Y:S02]  /*7030*/  UIMAD.WIDE.U32 UR8, UR37, UR59, URZ ;  /* 0x0000003b250872a5 */ /* 0x000fe4000f8e00ff */
[----:B------:R-:W-:Y:S02]  /*7040*/  UIMAD.WIDE.U32 UR10, UR38, UR56, URZ ;  /* 0x00000038260a72a5 */ /* 0x000fe4000f8e00ff */
[----:B------:R-:W-:Y:S02]  /*7050*/  UISETP.NE.AND UP1, UPT, UR43, 0x1, UPT ;  /* 0x000000012b00788c */ /* 0x000fe4000bf25270 */
[----:B------:R-:W-:Y:S01]  /*7060*/  UISETP.NE.AND UP2, UPT, UR42, 0x1, UPT ;  /* 0x000000012a00788c */ /* 0x000fe2000bf45270 */
[----:B------:R-:W-:Y:S02]  /*7070*/  UMOV UR4, UR5 ;  /* 0x0000000500047c82 */ /* 0x000fe40008000000 */
[----:B--2---:R-:W-:Y:S03]  /*7080*/  USHF.R.U32.HI UR5, URZ, UR12, UR4 ;  /* 0x0000000cff057299 */ /* 0x004fe60008011604 */
[----:B------:R-:W-:Y:S02]  /*7090*/  UMOV UR4, UR7 ;  /* 0x0000000700047c82 */ /* 0x000fe40008000000 */
[----:B------:R-:W-:Y:S02]  /*70a0*/  USHF.R.U32.HI UR7, URZ, UR57, UR4 ;  /* 0x00000039ff077299 */ /* 0x000fe40008011604 */
[----:B------:R-:W-:Y:S02]  /*70b0*/  USEL UR4, UR62, UR5, !UP0 ;  /* 0x000000053e047287 */ /* 0x000fe4000c000000 */
[----:B------:R-:W-:Y:S01]  /*70c0*/  USEL UR7, UR63, UR7, !UP1 ;  /* 0x000000073f077287 */ /* 0x000fe2000c800000 */
[----:B------:R-:W-:Y:S01]  /*70d0*/  UMOV UR5, UR9 ;  /* 0x0000000900057c82 */ /* 0x000fe20008000000 */
[----:B------:R-:W-:Y:S02]  /*70e0*/  UIMAD.WIDE.U32 UR8, UR4, UR40, URZ ;  /* 0x00000028040872a5 */ /* 0x000fe4000f8e00ff */
[----:B------:R-:W-:Y:S03]  /*70f0*/  USHF.R.U32.HI UR6, URZ, UR12, UR5 ;  /* 0x0000000cff067299 */ /* 0x000fe60008011605 */
[----:B------:R-:W-:Y:S01]  /*7100*/  UMOV UR5, UR11 ;  /* 0x0000000b00057c82 */ /* 0x000fe20008000000 */
[----:B------:R-:W-:Y:S02]  /*7110*/  UIMAD.WIDE.U32 UR10, UR7, UR40, URZ ;  /* 0x00000028070a72a5 */ /* 0x000fe4000f8e00ff */
[----:B------:R-:W-:Y:S02]  /*7120*/  USHF.R.U32.HI UR12, URZ, UR57, UR5 ;  /* 0x00000039ff0c7299 */ /* 0x000fe40008011605 */
[----:B------:R-:W-:Y:S01]  /*7130*/  USEL UR6, UR37, UR6, !UP0 ;  /* 0x0000000625067287 */ /* 0x000fe2000c000000 */
[----:B------:R-:W-:Y:S02]  /*7140*/  UMOV UR5, UR9 ;  /* 0x0000000900057c82 */ /* 0x000fe40008000000 */
[----:B------:R-:W-:Y:S01]  /*7150*/  UMOV UR10, UR11 ;  /* 0x0000000b000a7c82 */ /* 0x000fe20008000000 */
[----:B------:R-:W-:Y:S02]  /*7160*/  @UP2 USHF.R.U32.HI UR4, URZ, UR41, UR5 ;  /* 0x00000029ff042299 */ /* 0x000fe40008011605 */
[----:B------:R-:W-:Y:S02]  /*7170*/  @UP2 USHF.R.U32.HI UR7, URZ, UR41, UR10 ;  /* 0x00000029ff072299 */ /* 0x000fe4000801160a */
[----:B------:R-:W-:Y:S02]  /*7180*/  UIMAD UR4, UR42, UR4, URZ ;  /* 0x000000042a0472a4 */ /* 0x000fe4000f8e02ff */
[----:B------:R-:W-:Y:S02]  /*7190*/  UIMAD.WIDE.U32 UR10, UR6, UR40, URZ ;  /* 0x00000028060a72a5 */ /* 0x000fe4000f8e00ff */
[----:B------:R-:W-:Y:S02]  /*71a0*/  USEL UR5, UR38, UR12, !UP1 ;  /* 0x0000000c26057287 */ /* 0x000fe4000c800000 */
[----:B------:R-:W-:Y:S02]  /*71b0*/  UIMAD UR8, UR42, UR7, URZ ;  /* 0x000000072a0872a4 */ /* 0x000fe4000f8e02ff */
[----:B------:R-:W-:Y:S03]  /*71c0*/  UISETP.GE.AND UP0, UPT, UR6, UR4, UPT ;  /* 0x000000040600728c */ /* 0x000fe6000bf06270 */
[----:B------:R-:W-:Y:S01]  /*71d0*/  UMOV UR4, UR11 ;  /* 0x0000000b00047c82 */ /* 0x000fe20008000000 */
[----:B------:R-:W-:Y:S02]  /*71e0*/  UISETP.GE.OR UP0, UPT, UR5, UR8, UP0 ;  /* 0x000000080500728c */ /* 0x000fe40008706670 */
[----:B------:R-:W-:Y:S02]  /*71f0*/  USHF.R.U32.HI UR4, URZ, UR41, UR4 ;  /* 0x00000029ff047299 */ /* 0x000fe40008011604 */
[----:B------:R-:W-:Y:S02]  /*7200*/  UIMAD.WIDE.U32 UR8, UR5, UR40, URZ ;  /* 0x00000028050872a5 */ /* 0x000fe4000f8e00ff */
[----:B------:R-:W-:Y:S02]  /*7210*/  USEL UR11, UR6, UR4, !UP2 ;  /* 0x00000004060b7287 */ /* 0x000fe4000d000000 */
[----:B------:R-:W-:Y:S02]  /*7220*/  UIADD3 UR8, UPT, UPT, -UR5, URZ, URZ ;  /* 0x000000ff05087290 */ /* 0x000fe4000fffe1ff */
[----:B------:R-:W-:Y:S01]  /*7230*/  UIADD3 UR10, UPT, UPT, -UR11, URZ, URZ ;  /* 0x000000ff0b0a7290 */ /* 0x000fe2000fffe1ff */
[----:B------:R-:W-:Y:S01]  /*7240*/  @!UP0 UMOV UR4, UR9 ;  /* 0x0000000900048c82 */ /* 0x000fe20008000000 */
[----:B------:R-:W-:Y:S02]  /*7250*/  UIADD3 UR9, UPT, UPT, -UR6, URZ, URZ ;  /* 0x000000ff06097290 */ /* 0x000fe4000fffe1ff */
[----:B------:R-:W-:Y:S02]  /*7260*/  @!UP0 USHF.R.U32.HI UR4, URZ, UR41, UR4 ;  /* 0x00000029ff048299 */ /* 0x000fe40008011604 */
[----:B------:R-:W-:Y:S02]  /*7270*/  UIMAD UR10, UR42, UR10, UR6 ;  /* 0x0000000a2a0a72a4 */ /* 0x000fe4000f8e0206 */
[----:B------:R-:W-:Y:S04]  /*7280*/  @!UP0 USEL UR4, UR5, UR4, !UP2 ;  /* 0x0000000405048287 */ /* 0x000fe8000d000000 */
[----:B------:R-:W-:Y:S02]  /*7290*/  @!UP0 UIMAD UR10, UR7, UR10, UR4 ;  /* 0x0000000a070a82a4 */ /* 0x000fe4000f8e0204 */
[----:B------:R-:W-:Y:S02]  /*72a0*/  @!UP0 UIADD3 UR11, UPT, UPT, UR11, -UR4, URZ ;  /* 0x800000040b0b8290 */ /* 0x000fe4000fffe0ff */
[----:B------:R-:W-:Y:S02]  /*72b0*/  UIMAD UR7, UR43, UR8, UR38 ;  /* 0x000000082b0772a4 */ /* 0x000fe4000f8e0226 */
[----:B------:R-:W-:Y:S02]  /*72c0*/  @!UP0 UIMAD UR6, UR11, UR42, UR5 ;  /* 0x0000002a0b0682a4 */ /* 0x000fe4000f8e0205 */
[----:B------:R-:W-:Y:S01]  /*72d0*/  UIMAD UR4, UR58, UR9, UR37 ;  /* 0x000000093a0472a4 */ /* 0x000fe2000f8e0225 */
[----:B------:R-:W-:Y:S02]  /*72e0*/  @!UP0 UMOV UR5, UR10 ;  /* 0x0000000a00058c82 */ /* 0x000fe40008000000 */
[----:B------:R-:W-:Y:S02]  /*72f0*/  UIMAD UR38, UR5, UR43, UR7 ;  /* 0x0000002b052672a4 */ /* 0x000fe4000f8e0207 */
[----:B------:R-:W-:Y:S11]  /*7300*/  UIMAD UR37, UR6, UR58, UR4 ;  /* 0x0000003a062572a4 */ /* 0x000ff6000f8e0204 */
[----:B------:R-:W-:Y:S01]  /*7310*/  @!UPT UIADD3 URZ, UPT, UPT, URZ, URZ, URZ ;  /* 0x000000fffffff290 */ /* 0x000fe2000fffe0ff */
.L_x_131:
[----:B-1----:R-:W-:Y:S01]  /*7320*/  UISETP.NE.AND UP0, UPT, UR39, 0x1, UPT ;  /* 0x000000012700788c */ /* 0x002fe2000bf05270 */
[----:B------:R-:W-:Y:S01]  /*7330*/  IADD3 R56, PT, PT, R56, 0x1, RZ ;  /* 0x0000000138387810 */ /* 0x000fe20007ffe0ff */
[----:B------:R-:W-:Y:S02]  /*7340*/  UIADD3 UR11, UPT, UPT, UR45, 0x400, URZ ;  /* 0x000004002d0b7890 */ /* 0x000fe4000fffe0ff */
[----:B------:R-:W-:Y:S02]  /*7350*/  USHF.L.U32 UR50, UR20, 0x6, URZ ;  /* 0x0000000614327899 */ /* 0x000fe400080006ff */
[----:B------:R-:W-:Y:S05]  /*7360*/  USHF.L.U32 UR49, UR27, 0x6, URZ ;  /* 0x000000061b317899 */ /* 0x000fea00080006ff */
[----:B------:R-:W1:Y:S01]  /*7370*/  @!UP0 LDCU.128 UR12, c[0x0][0xb10] ;  /* 0x00016200ff0c87ac */ /* 0x000e620008000c00 */
[----:B------:R-:W2:Y:S01]  /*7380*/  @!UP0 LDCU UR5, c[0x0][0xb0c] ;  /* 0x00016180ff0587ac */ /* 0x000ea20008000800 */
[----:B------:R-:W3:Y:S01]  /*7390*/  @!UP0 LDCU UR10, c[0x0][0xb20] ;  /* 0x00016400ff0a87ac */ /* 0x000ee20008000800 */
[----:B-1----:R-:W-:Y:S02]  /*73a0*/  UIMAD.WIDE.U32 UR8, UR38, UR12, URZ ;  /* 0x0000000c260872a5 */ /* 0x002fe4000f8e00ff */
[----:B------:R-:W-:Y:S02]  /*73b0*/  UIMAD.WIDE.U32 UR6, UR37, UR15, URZ ;  /* 0x0000000f250672a5 */ /* 0x000fe4000f8e00ff */
[----:B------:R-:W-:Y:S03]  /*73c0*/  @!UP0 UISETP.NE.AND UP1, UPT, UR14, 0x1, UPT ;  /* 0x000000010e00888c */ /* 0x000fe6000bf25270 */
[----:B------:R-:W-:Y:S01]  /*73d0*/  @!UP0 UMOV UR4, UR9 ;  /* 0x0000000900048c82 */ /* 0x000fe20008000000 */
[----:B--2---:R-:W-:Y:S02]  /*73e0*/  @!UP0 UISETP.NE.AND UP2, UPT, UR5, 0x1, UPT ;  /* 0x000000010500888c */ /* 0x004fe4000bf45270 */
[----:B------:R-:W-:Y:S01]  /*73f0*/  @!UP0 USHF.R.U32.HI UR4, URZ, UR13, UR4 ;  /* 0x0000000dff048299 */ /* 0x000fe20008011604 */
[----:B------:R-:W-:Y:S02]  /*7400*/  @!UP0 UMOV UR6, UR7 ;  /* 0x0000000700068c82 */ /* 0x000fe40008000000 */
[----:B---3--:R-:W-:Y:S02]  /*7410*/  @!UP0 USHF.R.U32.HI UR6, URZ, UR10, UR6 ;  /* 0x0000000aff068299 */ /* 0x008fe40008011606 */
[----:B------:R-:W-:Y:S02]  /*7420*/  @!UP0 USEL UR7, UR38, UR4, !UP2 ;  /* 0x0000000426078287 */ /* 0x000fe4000d000000 */
[----:B------:R-:W-:Y:S04]  /*7430*/  @!UP0 USEL UR6, UR37, UR6, !UP1 ;  /* 0x0000000625068287 */ /* 0x000fe8000c800000 */
[----:B------:R-:W-:Y:S02]  /*7440*/  @!UP0 UIADD3 UR4, UPT, UPT, -UR7, UR6, URZ ;  /* 0x0000000607048290 */ /* 0x000fe4000fffe1ff */
[----:B------:R-:W-:Y:S02]  /*7450*/  @!UP0 UIADD3 UR6, UPT, UPT, UR7, -UR6, URZ ;  /* 0x8000000607068290 */ /* 0x000fe4000fffe0ff */
[----:B------:R-:W-:Y:S02]  /*7460*/  @!UP0 UIMAD UR38, UR4, UR5, UR38 ;  /* 0x00000005042682a4 */ /* 0x000fe4000f8e0226 */
[----:B------:R-:W-:Y:S02]  /*7470*/  @!UP0 UIMAD UR37, UR6, UR14, UR37 ;  /* 0x0000000e062582a4 */ /* 0x000fe4000f8e0225 */
[----:B------:R-:W-:Y:S09]  /*7480*/  ULOP3.LUT UP0, URZ, UR11, 0x90, URZ, 0xc0, !UPT ;  /* 0x000000900bff7892 */ /* 0x000ff2000f80c0ff */
[----:B------:R-:W-:Y:S05]  /*7490*/  BRA.U !UP0, `(.L_x_132) ;  /* 0x00000001087c7547 */ /* 0x000fea000b800000 */
[----:B------:R-:W1:Y:S01]  /*74a0*/  LDCU.64 UR8, c[0x4][0x80] ;  /* 0x01001000ff0877ac */ /* 0x000e620008000a00 */
[----:B------:R-:W-:Y:S01]  /*74b0*/  MOV R2, 0x0 ;  /* 0x0000000000027802 */ /* 0x000fe20000000f00 */
[----:B------:R-:W-:Y:S02]  /*74c0*/  HFMA2 R12, -RZ, RZ, 0, 5.9604644775390625e-08 ;  /* 0x00000001ff0c7431 */ /* 0x000fe400000001ff */
[----:B------:R-:W-:Y:S01]  /*74d0*/  IMAD.MOV.U32 R8, RZ, RZ, 0x70 ;  /* 0x00000070ff087424 */ /* 0x000fe200078e00ff */
[----:B------:R2:W3:Y:S01]  /*74e0*/  LDC.64 R14, c[0x4][R2] ;  /* 0x01000000020e7b82 */ /* 0x0004e20000000a00 */
[----:B------:R-:W4:Y:S01]  /*74f0*/  LDCU.64 UR6, c[0x4][0x88] ;  /* 0x01001100ff0677ac */ /* 0x000f220008000a00 */
[----:B------:R-:W-:Y:S01]  /*7500*/  IMAD.MOV.U32 R13, RZ, RZ, RZ ;  /* 0x000000ffff0d7224 */ /* 0x000fe200078e00ff */
[----:B------:R-:W2:Y:S01]  /*7510*/  LDCU.64 UR4, c[0x4][0x8] ;  /* 0x01000100ff0477ac */ /* 0x000ea20008000a00 */
[----:B-1----:R-:W-:Y:S01]  /*7520*/  MOV R5, UR9 ;  /* 0x0000000900057c02 */ /* 0x002fe20008000f00 */
[----:B------:R-:W-:Y:S01]  /*7530*/  IMAD.U32 R4, RZ, RZ, UR8 ;  /* 0x00000008ff047e24 */ /* 0x000fe2000f8e00ff */
[----:B----4-:R-:W-:Y:S01]  /*7540*/  MOV R7, UR7 ;  /* 0x0000000700077c02 */ /* 0x010fe20008000f00 */
[----:B------:R-:W-:Y:S01]  /*7550*/  IMAD.U32 R6, RZ, RZ, UR6 ;  /* 0x00000006ff067e24 */ /* 0x000fe2000f8e00ff */
[----:B--2---:R-:W-:Y:S01]  /*7560*/  MOV R11, UR5 ;  /* 0x00000005000b7c02 */ /* 0x004fe20008000f00 */
[----:B------:R-:W-:Y:S02]  /*7570*/  IMAD.U32 R10, RZ, RZ, UR4 ;  /* 0x00000004ff0a7e24 */ /* 0x000fe4000f8e00ff */
[----:B------:R-:W-:Y:S07]  /*7580*/  LEPC R20, `(.L_x_133) ;  /* 0x000000001014794e */ /* 0x000fee0000000000 */
[----:B---3-5:R-:W-:Y:S05]  /*7590*/  CALL.ABS.NOINC R14 ;  /* 0x000000000e007343 */ /* 0x028fea0003c00000 */
.L_x_133:
[----:B------:R-:W1:Y:S01]  /*75a0*/  LDCU.64 UR8, c[0x4][0x80] ;  /* 0x01001000ff0877ac */ /* 0x000e620008000a00 */
[----:B------:R-:W2:Y:S01]  /*75b0*/  LDC.64 R2, c[0x4][R2] ;  /* 0x0100000002027b82 */ /* 0x000ea20000000a00 */
[----:B------:R-:W-:Y:S02]  /*75c0*/  HFMA2 R12, -RZ, RZ, 0, 5.9604644775390625e-08 ;  /* 0x00000001ff0c7431 */ /* 0x000fe400000001ff */
[----:B------:R-:W-:Y:S02]  /*75d0*/  IMAD.MOV.U32 R8, RZ, RZ, 0x70 ;  /* 0x00000070ff087424 */ /* 0x000fe400078e00ff */
[----:B------:R-:W-:Y:S01]  /*75e0*/  IMAD.MOV.U32 R13, RZ, RZ, RZ ;  /* 0x000000ffff0d7224 */ /* 0x000fe200078e00ff */
[----:B------:R-:W3:Y:S01]  /*75f0*/  LDCU.64 UR6, c[0x4][0x88] ;  /* 0x01001100ff0677ac */ /* 0x000ee20008000a00 */
[----:B------:R-:W4:Y:S01]  /*7600*/  LDCU.64 UR4, c[0x4][0x8] ;  /* 0x01000100ff0477ac */ /* 0x000f220008000a00 */
[----:B-1----:R-:W-:Y:S02]  /*7610*/  MOV R4, UR8 ;  /* 0x0000000800047c02 */ /* 0x002fe40008000f00 */
[----:B------:R-:W-:Y:S02]  /*7620*/  MOV R5, UR9 ;  /* 0x0000000900057c02 */ /* 0x000fe40008000f00 */
[----:B---3--:R-:W-:Y:S01]  /*7630*/  MOV R7, UR7 ;  /* 0x0000000700077c02 */ /* 0x008fe20008000f00 */
[----:B------:R-:W-:Y:S01]  /*7640*/  IMAD.U32 R6, RZ, RZ, UR6 ;  /* 0x00000006ff067e24 */ /* 0x000fe2000f8e00ff */
[----:B----4-:R-:W-:Y:S01]  /*7650*/  MOV R11, UR5 ;  /* 0x00000005000b7c02 */ /* 0x010fe20008000f00 */
[----:B------:R-:W-:Y:S02]  /*7660*/  IMAD.U32 R10, RZ, RZ, UR4 ;  /* 0x00000004ff0a7e24 */ /* 0x000fe4000f8e00ff */
[----:B------:R-:W-:Y:S07]  /*7670*/  LEPC R20, `(.L_x_132) ;  /* 0x000000001014794e */ /* 0x000fee0000000000 */
[----:B--2---:R-:W-:Y:S05]  /*7680*/  CALL.ABS.NOINC R2 ;  /* 0x0000000002007343 */ /* 0x004fea0003c00000 */
.L_x_132:
[----:B------:R-:W-:Y:S02]  /*7690*/  ISETP.NE.U32.AND P0, PT, RZ, UR60, PT ;  /* 0x0000003cff007c0c */ /* 0x000fe4000bf05070 */
[C---:B------:R-:W-:Y:S02]  /*76a0*/  ISETP.NE.U32.AND P1, PT, R46.reuse, RZ, PT ;  /* 0x000000ff2e00720c */ /* 0x040fe40003f25070 */
[----:B------:R-:W-:Y:S02]  /*76b0*/  ISETP.NE.U32.AND P4, PT, R46, RZ, PT ;  /* 0x000000ff2e00720c */ /* 0x000fe40003f85070 */
[----:B------:R-:W-:Y:S02]  /*76c0*/  ISETP.NE.AND.EX P0, PT, RZ, UR61, PT, P0 ;  /* 0x0000003dff007c0c */ /* 0x000fe4000bf05300 */
[C---:B------:R-:W-:Y:S02]  /*76d0*/  ISETP.NE.AND.EX P1, PT, R47.reuse, RZ, PT, P1 ;  /* 0x000000ff2f00720c */ /* 0x040fe40003f25310 */
[----:B------:R-:W-:Y:S02]  /*76e0*/  ISETP.NE.AND.EX P4, PT, R47, RZ, P0, P4 ;  /* 0x000000ff2f00720c */ /* 0x000fe40000785340 */
[----:B------:R-:W-:Y:S02]  /*76f0*/  ISETP.NE.U32.AND P5, PT, R42, RZ, PT ;  /* 0x000000ff2a00720c */ /* 0x000fe40003fa5070 */
[----:B------:R-:W-:Y:S02]  /*7700*/  ISETP.NE.U32.AND P3, PT, RZ, UR60, PT ;  /* 0x0000003cff007c0c */ /* 0x000fe4000bf65070 */
[----:B------:R-:W-:Y:S02]  /*7710*/  PLOP3.LUT P2, PT, PT, PT, PT, 0x8, 0x80 ;  /* 0x000000000080781c */ /* 0x000fe40003f4e170 */
[----:B------:R-:W-:Y:S02]  /*7720*/  ISETP.NE.AND.EX P5, PT, R43, RZ, PT, P5 ;  /* 0x000000ff2b00720c */ /* 0x000fe40003fa5350 */
[----:B------:R-:W-:Y:S03]  /*7730*/  ISETP.NE.AND.EX P3, PT, RZ, UR61, PT, P3 ;  /* 0x0000003dff007c0c */ /* 0x000fe6000bf65330 */
[----:B------:R-:W-:Y:S01]  /*7740*/  @!P4 PLOP3.LUT P2, PT, P1, PT, PT, 0x80, 0x8 ;  /* 0x000000000008c81c */ /* 0x000fe20000f4f070 */
[----:B------:R-:W-:Y:S01]  /*7750*/  @!UPT UIADD3 URZ, UPT, UPT, URZ, URZ, URZ ;  /* 0x000000fffffff290 */ /* 0x000fe2000fffe0ff */
[----:B------:R-:W-:Y:S11]  /*7760*/  @!P1 BRA `(.L_x_134) ;  /* 0x0000000000309947 */ /* 0x000ff60003800000 */
[----:B------:R-:W-:Y:S01]  /*7770*/  ISETP.NE.U32.AND P0, PT, R44, RZ, PT ;  /* 0x000000ff2c00720c */ /* 0x000fe20003f05070 */
[----:B------:R-:W1:Y:S01]  /*7780*/  LDCU.64 UR4, c[0x0][0x358] ;  /* 0x00006b00ff0477ac */ /* 0x000e620008000a00 */
[----:B------:R-:W-:Y:S02]  /*7790*/  IMAD.MOV.U32 R50, RZ, RZ, 0x1 ;  /* 0x00000001ff327424 */ /* 0x000fe400078e00ff */
[----:B------:R-:W-:Y:S11]  /*77a0*/  ISETP.NE.AND.EX P0, PT, R45, RZ, PT, P0 ;  /* 0x000000ff2d00720c */ /* 0x000ff60003f05300 */
[----:B------:R-:W-:Y:S02]  /*77b0*/  @!UPT UIADD3 URZ, UPT, UPT, URZ, URZ, URZ ;  /* 0x000000fffffff290 */ /* 0x000fe4000fffe0ff */
[----:B------:R-:W2:Y:S01]  /*77c0*/  @P0 LDC.64 R2, c[0x0][0x888] ;  /* 0x00022200ff020b82 */ /* 0x000ea20000000a00 */
[----:B------:R-:W-:Y:S04]  /*77d0*/  @P0 IMAD R0, R46, UR36, RZ ;  /* 0x000000242e000c24 */ /* 0x000fe8000f8e02ff */
[----:B--2---:R-:W-:Y:S04]  /*77e0*/  @P0 IMAD.WIDE R2, R0, 0x4, R2 ;  /* 0x0000000400020825 */ /* 0x004fe800078e0202 */
[----:B------:R-:W-:Y:S01]  /*77f0*/  HFMA2 R0, -RZ, RZ, 0, 5.9604644775390625e-08 ;  /* 0x00000001ff007431 */ /* 0x000fe200000001ff */
[----:B-1---5:R1:W5:Y:S04]  /*7800*/  @P0 LDG.E R26, desc[UR4][R2.64] ;  /* 0x00000004021a0981 */ /* 0x022368000c1e1900 */
[----:B------:R-:W-:Y:S01]  /*7810*/  @!P0 PRMT R50, R0, 0x7610, R50 ;  /* 0x0000761000328816 */ /* 0x000fe20000000032 */
[----:B-1----:R-:W2:Y:S06]  /*7820*/  @!P0 LDC R26, c[0x0][0x880] ;  /* 0x00022000ff1a8b82 */ /* 0x002eac0000000800 */
.L_x_134:
[----:B------:R-:W-:Y:S05]  /*7830*/  @!P5 BRA `(.L_x_135) ;  /* 0x000000000024d947 */ /* 0x000fea0003800000 */
[----:B------:R-:W-:Y:S01]  /*7840*/  ISETP.NE.U32.AND P0, PT, R40, RZ, PT ;  /* 0x000000ff2800720c */ /* 0x000fe20003f05070 */
[----:B------:R-:W1:Y:S03]  /*7850*/  LDCU.64 UR4, c[0x0][0x358] ;  /* 0x00006b00ff0477ac */ /* 0x000e660008000a00 */
[----:B------:R-:W-:Y:S11]  /*7860*/  ISETP.NE.AND.EX P0, PT, R41, RZ, PT, P0 ;  /* 0x000000ff2900720c */ /* 0x000ff60003f05300 */
[----:B------:R-:W-:Y:S02]  /*7870*/  @!UPT UIADD3 URZ, UPT, UPT, URZ, URZ, URZ ;  /* 0x000000fffffff290 */ /* 0x000fe4000fffe0ff */
[----:B------:R-:W3:Y:S01]  /*7880*/  @P0 LDC.64 R2, c[0x0][0x8a8] ;  /* 0x00022a00ff020b82 */ /* 0x000ee20000000a00 */
[----:B------:R-:W-:Y:S04]  /*7890*/  @P0 IMAD R0, R42, UR36, RZ ;  /* 0x000000242a000c24 */ /* 0x000fe8000f8e02ff */
[----:B---3--:R-:W-:Y:S05]  /*78a0*/  @P0 IMAD.WIDE R2, R0, 0x4, R2 ;  /* 0x0000000400020825 */ /* 0x008fea00078e0202 */
[----:B-1---5:R1:W5:Y:S02]  /*78b0*/  @P0 LDG.E R24, desc[UR4][R2.64] ;  /* 0x0000000402180981 */ /* 0x022364000c1e1900 */
[----:B-1----:R-:W3:Y:S02]  /*78c0*/  @!P0 LDC R24, c[0x0][0x8a0] ;  /* 0x00022800ff188b82 */ /* 0x002ee40000000800 */
.L_x_135:
[----:B--2--5:R-:W-:Y:S01]  /*78d0*/  FSETP.NEU.AND P0, PT, R26, RZ, PT ;  /* 0x000000ff1a00720b */ /* 0x024fe20003f0d000 */
[----:B------:R-:W-:Y:S01]  /*78e0*/  ULOP3.LUT UR4, UR54, 0x1, URZ, 0x3c, !UPT ;  /* 0x0000000136047892 */ /* 0x000fe2000f8e3cff */
[----:B------:R-:W-:Y:S01]  /*78f0*/  SEL R4, RZ, 0xffffffff, P3 ;  /* 0xffffffffff047807 */ /* 0x000fe20001800000 */
[----:B------:R-:W-:Y:S01]  /*7900*/  IMAD.U32 R64, RZ, RZ, UR47 ;  /* 0x0000002fff407e24 */ /* 0x000fe2000f8e00ff */
[----:B------:R-:W-:Y:S01]  /*7910*/  @!P4 LOP3.LUT P3, RZ, R50, 0xff, RZ, 0xc0, !PT ;  /* 0x000000ff32ffc812 */ /* 0x000fe2000786c0ff */
[----:B------:R-:W-:Y:S01]  /*7920*/  IMAD.SHL.U32 R66, R48, 0x2, RZ ;  /* 0x0000000230427824 */ /* 0x000fe200078e00ff */
[----:B------:R-:W-:Y:S01]  /*7930*/  @!P4 SEL R0, RZ, 0xffffffff, P0 ;  /* 0xffffffffff00c807 */ /* 0x000fe20000000000 */
[----:B------:R-:W-:Y:S01]  /*7940*/  IMAD.U32 R68, RZ, RZ, UR4 ;  /* 0x00000004ff447e24 */ /* 0x000fe2000f8e00ff */
[----:B------:R-:W-:Y:S01]  /*7950*/  LEA R54, R22, UR45, 0x3 ;  /* 0x0000002d16367c11 */ /* 0x000fe2000f8e18ff */
[----:B------:R-:W-:Y:S01]  /*7960*/  IMAD.SHL.U32 R64, R64, 0x1000, RZ ;  /* 0x0000100040407824 */ /* 0x000fe200078e00ff */
[----:B------:R-:W-:Y:S01]  /*7970*/  @P2 SEL R0, R4, R0, !P3 ;  /* 0x0000000004002207 */ /* 0x000fe20005800000 */
[----:B------:R-:W-:Y:S01]  /*7980*/  BSSY B1, `(.L_x_136) ;  /* 0x0000034000017945 */ /* 0x000fe20003800000 */
[----:B------:R-:W-:Y:S01]  /*7990*/  SEL R3, RZ, 0xffffffff, P0 ;  /* 0xffffffffff037807 */ /* 0x000fe20000000000 */
[----:B------:R-:W-:Y:S01]  /*79a0*/  IMAD.MOV.U32 R67, RZ, RZ, 0x1 ;  /* 0x00000001ff437424 */ /* 0x000fe200078e00ff */
[----:B------:R-:W-:Y:S01]  /*79b0*/  @!P4 LOP3.LUT R0, R0, 0x1, RZ, 0xc0, !PT ;  /* 0x000000010000c812 */ /* 0x000fe200078ec0ff */
[----:B------:R-:W-:Y:S01]  /*79c0*/  IMAD R25, R22, 0x20, R23 ;  /* 0x0000002016197824 */ /* 0x000fe200078e0217 */
[----:B------:R-:W-:Y:S01]  /*79d0*/  CS2R R38, SRZ ;  /* 0x0000000000267805 */ /* 0x000fe2000001ff00 */
[----:B------:R-:W-:Y:S01]  /*79e0*/  IMAD.U32 R65, RZ, RZ, UR47 ;  /* 0x0000002fff417e24 */ /* 0x000fe2000f8e00ff */
[----:B------:R-:W-:Y:S01]  /*79f0*/  ISETP.NE.U32.OR P6, PT, R0, 0x1, P4 ;  /* 0x000000010000780c */ /* 0x000fe200027c5470 */
[----:B------:R-:W-:Y:S01]  /*7a00*/  IMAD.U32 R0, RZ, RZ, UR47 ;  /* 0x0000002fff007e24 */ /* 0x000fe2000f8e00ff */
[----:B------:R-:W-:Y:S02]  /*7a10*/  LOP3.LUT P4, R55, R50, 0xff, RZ, 0xc0, !PT ;  /* 0x000000ff32377812 */ /* 0x000fe4000788c0ff */
[----:B------:R-:W-:Y:S02]  /*7a20*/  CS2R R36, SRZ ;  /* 0x0000000000247805 */ /* 0x000fe4000001ff00 */
[----:B------:R-:W-:Y:S02]  /*7a30*/  P2R R62, PR, RZ, 0x40 ;  /* 0x00000040ff3e7803 */ /* 0x000fe40000000000 */
[----:B------:R-:W-:Y:S02]  /*7a40*/  CS2R R30, SRZ ;  /* 0x00000000001e7805 */ /* 0x000fe4000001ff00 */
[----:B------:R-:W-:Y:S02]  /*7a50*/  LEA R0, R0, UR45, 0x3 ;  /* 0x0000002d00007c11 */ /* 0x000fe4000f8e18ff */
[----:B------:R-:W-:Y:S02]  /*7a60*/  CS2R R28, SRZ ;  /* 0x00000000001c7805 */ /* 0x000fe4000001ff00 */
[----:B------:R-:W-:Y:S02]  /*7a70*/  @P1 SEL R3, R4, R3, !P4 ;  /* 0x0000000304031207 */ /* 0x000fe40006000000 */
[----:B------:R-:W-:Y:S02]  /*7a80*/  IADD3 R27, PT, PT, R64, UR45, R66 ;  /* 0x0000002d401b7c10 */ /* 0x000fe4000fffe042 */
[----:B------:R-:W-:Y:S02]  /*7a90*/  LOP3.LUT R3, R3, 0x1, RZ, 0xc0, !PT ;  /* 0x0000000103037812 */ /* 0x000fe400078ec0ff */
[----:B------:R-:W-:Y:S02]  /*7aa0*/  @P6 SHF.L.U32 R2, R68, 0x1f, RZ ;  /* 0x0000001f44026819 */ /* 0x000fe400000006ff */
[----:B------:R-:W-:Y:S02]  /*7ab0*/  ISETP.NE.U32.AND P5, PT, R3, 0x1, PT ;  /* 0x000000010300780c */ /* 0x000fe40003fa5070 */
[----:B------:R1:W2:Y:S02]  /*7ac0*/  @P6 SYNCS.PHASECHK.TRANS64.TRYWAIT P3, [R0+URZ+0x230], R2 ;  /* 0x00023002000065a7 */ /* 0x0002a400080611ff */
[----:B------:R-:W-:Y:S02]  /*7ad0*/  P2R R69, PR, RZ, 0x20 ;  /* 0x00000020ff457803 */ /* 0x000fe40000000000 */
[----:B-1----:R-:W-:Y:S04]  /*7ae0*/  SHF.L.U32 R2, R58, 0x1f, RZ ;  /* 0x0000001f3a027819 */ /* 0x002fe800000006ff */
[----:B------:R1:W4:Y:S01]  /*7af0*/  SYNCS.PHASECHK.TRANS64.TRYWAIT P2, [R54+URZ+0x290], R2 ;  /* 0x00029002360075a7 */ /* 0x00032200080411ff */
[----:B--2---:R-:W-:Y:S01]  /*7b00*/  @P6 SEL R67, RZ, 0x1, !P3 ;  /* 0x00000001ff436807 */ /* 0x004fe20005800000 */
[----:B-1----:R-:W-:Y:S06]  /*7b10*/  @!P6 BRA `(.L_x_137) ;  /* 0x000000000068e947 */ /* 0x002fec0003800000 */
[----:B------:R-:W-:Y:S01]  /*7b20*/  LOP3.LUT P6, RZ, R49, 0x40, RZ, 0xc0, !PT ;  /* 0x0000004031ff7812 */ /* 0x000fe200078cc0ff */
[----:B------:R-:W-:Y:S01]  /*7b30*/  VIADD R3, R27, 0x400 ;  /* 0x000004001b037836 */ /* 0x000fe20000000000 */
[----:B------:R-:W-:Y:S01]  /*7b40*/  ISETP.NE.AND P1, PT, R67, RZ, PT ;  /* 0x000000ff4300720c */ /* 0x000fe20003f25270 */
[----:B------:R-:W-:Y:S01]  /*7b50*/  BSSY B0, `(.L_x_138) ;  /* 0x000000d000007945 */ /* 0x000fe20003800000 */
[----:B------:R-:W-:Y:S01]  /*7b60*/  PLOP3.LUT P0, PT, PT, PT, PT, 0x8, 0x80 ;  /* 0x000000000080781c */ /* 0x000fe20003f0e170 */
[----:B------:R-:W-:Y:S01]  /*7b70*/  @P5 VIADD R4, R27, 0x410 ;  /* 0x000004101b045836 */ /* 0x000fe20000000000 */
[----:B------:R-:W-:Y:S02]  /*7b80*/  @P5 PLOP3.LUT P0, PT, P6, PT, PT, 0x80, 0x8 ;  /* 0x000000000008581c */ /* 0x000fe4000370f070 */
[----:B------:R-:W-:Y:S02]  /*7b90*/  CS2R R38, SRZ ;  /* 0x0000000000267805 */ /* 0x000fe4000001ff00 */
[----:B------:R-:W-:Y:S02]  /*7ba0*/  CS2R R36, SRZ ;  /* 0x0000000000247805 */ /* 0x000fe4000001ff00 */
[----:B------:R-:W-:Y:S02]  /*7bb0*/  CS2R R30, SRZ ;  /* 0x00000000001e7805 */ /* 0x000fe4000001ff00 */
[----:B------:R-:W-:Y:S05]  /*7bc0*/  CS2R R28, SRZ ;  /* 0x00000000001c7805 */ /* 0x000fea000001ff00 */
[----:B------:R-:W-:Y:S01]  /*7bd0*/  @P0 VIADD R4, R3, 0xfffffff0 ;  /* 0xfffffff003040836 */ /* 0x000fe20000000000 */
[----:B------:R-:W-:Y:S06]  /*7be0*/  @P1 BRA `(.L_x_139) ;  /* 0x00000000000c1947 */ /* 0x000fec0003800000 */
[----:B------:R-:W-:Y:S04]  /*7bf0*/  SHF.L.U32 R3, R68, 0x1f, RZ ;  /* 0x0000001f44037819 */ /* 0x000fe800000006ff */
[----:B------:R-:W1:Y:S02]  /*7c00*/  SYNCS.PHASECHK.TRANS64.TRYWAIT P0, [R0+URZ+0x230], R3 ;  /* 0x00023003000075a7 */ /* 0x000e6400080011ff */
[----:B-1----:R-:W-:Y:S05]  /*7c10*/  @!P0 BRA `(.L_x_140) ;  /* 0x0000002800f08947 */ /* 0x002fea0003800000 */
.L_x_139:
[----:B------:R-:W-:Y:S05]  /*7c20*/  BSYNC B0 ;  /* 0x0000000000007941 */ /* 0x000fea0003800000 */
.L_x_138:
[----:B------:R-:W-:Y:S01]  /*7c30*/  UIADD3 UR4, UPT, UPT, UR47, 0x1, URZ ;  /* 0x000000012f047890 */ /* 0x000fe2000fffe0ff */
[----:B------:R-:W-:Y:S03]  /*7c40*/  ISETP.NE.AND P0, PT, R69, RZ, PT ;  /* 0x000000ff4500720c */ /* 0x000fe60003f05270 */
[----:B------:R-:W-:Y:S04]  /*7c50*/  UISETP.NE.AND UP0, UPT, UR4, 0x3, UPT ;  /* 0x000000030400788c */ /* 0x000fe8000bf05270 */
[----:B------:R-:W-:Y:S02]  /*7c60*/  USEL UR5, URZ, 0x1, UP0 ;  /* 0x00000001ff057887 */ /* 0x000fe40008000000 */
[----:B------:R-:W-:Y:S04]  /*7c70*/  USEL UR4, UR4, URZ, UP0 ;  /* 0x000000ff04047287 */ /* 0x000fe80008000000 */
[----:B------:R2:W1:Y:S01]  /*7c80*/  @P0 LDS.128 R36, [R4] ;  /* 0x0000000004240984 */ /* 0x0004620000000c00 */
[----:B------:R-:W-:Y:S01]  /*7c90*/  LOP3.LUT R68, R68, UR5, RZ, 0x3c, !PT ;  /* 0x0000000544447c12 */ /* 0x000fe2000f8e3cff */
[----:B------:R-:W-:Y:S02]  /*7ca0*/  IMAD.U32 R65, RZ, RZ, UR4 ;  /* 0x00000004ff417e24 */ /* 0x000fe4000f8e00ff */
[----:B------:R2:W1:Y:S04]  /*7cb0*/  @P0 LDS.128 R28, [R27+0x400] ;  /* 0x000400001b1c0984 */ /* 0x0004680000000c00 */
.L_x_137:
[----:B------:R-:W-:Y:S05]  /*7cc0*/  BSYNC B1 ;  /* 0x0000000000017941 */ /* 0x000fea0003800000 */
.L_x_136:
[----:B-1----:R-:W-:Y:S04]  /*7cd0*/  SHF.R.U32.HI R0, RZ, 0x15, R25 ;  /* 0x00000015ff007819 */ /* 0x002fe80000011619 */
[----:B------:R-:W-:Y:S01]  /*7ce0*/  LOP3.LUT P0, RZ, R0, 0x3, R51, 0x48, !PT ;  /* 0x0000000300ff7812 */ /* 0x000fe20007804833 */
[----:B------:R-:W-:Y:S01]  /*7cf0*/  @!UPT UIADD3 URZ, UPT, UPT, URZ, URZ, URZ ;  /* 0x000000fffffff290 */ /* 0x000fe2000fffe0ff */
[----:B----4-:R-:W-:Y:S11]  /*7d00*/  @P2 BRA `(.L_x_141) ;  /* 0x0000000000082947 */ /* 0x010ff60003800000 */
[----:B------:R-:W1:Y:S02]  /*7d10*/  SYNCS.PHASECHK.TRANS64.TRYWAIT P1, [R54+URZ+0x290], R2 ;  /* 0x00029002360075a7 */ /* 0x000e6400080211ff */
[----:B-1----:R-:W-:Y:S05]  /*7d20*/  @!P1 BRA `(.L_x_142) ;  /* 0x0000002800c09947 */ /* 0x002fea0003800000 */
.L_x_141:
[----:B------:R-:W-:Y:S05]  /*7d30*/  @!P0 BRA `(.L_x_143) ;  /* 0x0000000000408947 */ /* 0x000fea0003800000 */
[----:B------:R-:W4:Y:S01]  /*7d40*/  LDCU.64 UR8, c[0x4][0x70] ;  /* 0x01000e00ff0877ac */ /* 0x000f220008000a00 */
[----:B------:R-:W-:Y:S01]  /*7d50*/  MOV R3, 0x0 ;  /* 0x0000000000037802 */ /* 0x000fe20000000f00 */
[----:B------:R-:W-:Y:S02]  /*7d60*/  HFMA2 R12, -RZ, RZ, 0, 5.9604644775390625e-08 ;  /* 0x00000001ff0c7431 */ /* 0x000fe400000001ff */
[----:B------:R-:W-:Y:S02]  /*7d70*/  IMAD.MOV.U32 R8, RZ, RZ, 0x192 ;  /* 0x00000192ff087424 */ /* 0x000fe400078e00ff */
[----:B------:R-:W-:Y:S01]  /*7d80*/  IMAD.MOV.U32 R13, RZ, RZ, RZ ;  /* 0x000000ffff0d7224 */ /* 0x000fe200078e00ff */
[----:B------:R-:W5:Y:S01]  /*7d90*/  LDCU.64 UR6, c[0x4][0x78] ;  /* 0x01000f00ff0677ac */ /* 0x000f620008000a00 */
[----:B-1----:R-:W1:Y:S01]  /*7da0*/  LDC.64 R2, c[0x4][R3] ;  /* 0x0100000003027b82 */ /* 0x002e620000000a00 */
[----:B------:R-:W3:Y:S01]  /*7db0*/  LDCU.64 UR4, c[0x4][0x10] ;  /* 0x01000200ff0477ac */ /* 0x000ee20008000a00 */
[----:B----4-:R-:W-:Y:S01]  /*7dc0*/  MOV R5, UR9 ;  /* 0x0000000900057c02 */ /* 0x010fe20008000f00 */
[----:B--2---:R-:W-:Y:S01]  /*7dd0*/  IMAD.U32 R4, RZ, RZ, UR8 ;  /* 0x00000008ff047e24 */ /* 0x004fe2000f8e00ff */
[----:B-----5:R-:W-:Y:S01]  /*7de0*/  MOV R7, UR7 ;  /* 0x0000000700077c02 */ /* 0x020fe20008000f00 */
[----:B------:R-:W-:Y:S01]  /*7df0*/  IMAD.U32 R6, RZ, RZ, UR6 ;  /* 0x00000006ff067e24 */ /* 0x000fe2000f8e00ff */
[----:B---3--:R-:W-:Y:S01]  /*7e00*/  MOV R11, UR5 ;  /* 0x00000005000b7c02 */ /* 0x008fe20008000f00 */
[----:B------:R-:W-:Y:S02]  /*7e10*/  IMAD.U32 R10, RZ, RZ, UR4 ;  /* 0x00000004ff0a7e24 */ /* 0x000fe4000f8e00ff */
[----:B------:R-:W-:Y:S07]  /*7e20*/  LEPC R20, `(.L_x_143) ;  /* 0x000000001014794e */ /* 0x000fee0000000000 */
[----:B-1----:R-:W-:Y:S05]  /*7e30*/  CALL.ABS.NOINC R2 ;  /* 0x0000000002007343 */ /* 0x002fea0003c00000 */
.L_x_143:
[----:B------:R-:W-:Y:S05]  /*7e40*/  WARPSYNC.ALL ;  /* 0x0000000000007948 */ /* 0x000fea0003800000 */
[----:B------:R-:W-:Y:S01]  /*7e50*/  R2UR UR4, R25 ;  /* 0x00000000190472ca */ /* 0x000fe200000e0000 */
[--C-:B------:R-:W-:Y:S01]  /*7e60*/  HADD2.F32 R3, -RZ, R28.reuse.H0_H0 ;  /* 0x2000001cff037230 */ /* 0x100fe20000004100 */
[----:B------:R-:W-:Y:S01]  /*7e70*/  MOV R63, 0x10 ;  /* 0x00000010003f7802 */ /* 0x000fe20000000f00 */
[--C-:B------:R-:W-:Y:S01]  /*7e80*/  HADD2.F32 R20, -RZ, R29.reuse.H0_H0 ;  /* 0x2000001dff147230 */ /* 0x100fe20000004100 */
[----:B------:R-:W-:Y:S01]  /*7e90*/  LOP3.LUT P6, RZ, R49, 0x40, RZ, 0xc0, !PT ;  /* 0x0000004031ff7812 */ /* 0x000fe200078cc0ff */
[----:B------:R-:W-:Y:S01]  /*7ea0*/  HADD2.F32 R21, -RZ, R29.H1_H1 ;  /* 0x3000001dff157230 */ /* 0x000fe20000004100 */
[----:B------:R-:W-:Y:S01]  /*7eb0*/  ISETP.NE.AND P0, PT, R59, RZ, PT ;  /* 0x000000ff3b00720c */ /* 0x000fe20003f05270 */
[----:B------:R-:W-:Y:S01]  /*7ec0*/  BSSY.RECONVERGENT B0, `(.L_x_144) ;  /* 0x0000051000007945 */ /* 0x000fe20003800200 */
[----:B------:R-:W-:Y:S05]  /*7ed0*/  SEL R63, R63, 0xfffffff0, !P6 ;  /* 0xfffffff03f3f7807 */ /* 0x000fea0007000000 */
[----:B--2---:R-:W3:Y:S02]  /*7ee0*/  LDTM.x16 R4, tmem[UR4] ;  /* 0x00000004000479ee */ /* 0x004ee40008240000 */
[C---:B---3--:R-:W-:Y:S01]  /*7ef0*/  FMUL R0, R24.reuse, R4 ;  /* 0x0000000418007220 */ /* 0x048fe20000400000 */
[----:B------:R-:W-:Y:S02]  /*7f00*/  HADD2.F32 R4, -RZ, R28.H1_H1 ;  /* 0x3000001cff047230 */ /* 0x000fe40000004100 */
[C---:B-1----:R-:W-:Y:S01]  /*7f10*/  FMUL R2, R24.reuse, R5 ;  /* 0x0000000518027220 */ /* 0x042fe20000400000 */
[----:B------:R-:W-:Y:S01]  /*7f20*/  FMUL R7, R24, R7 ;  /* 0x0000000718077220 */ /* 0x000fe20000400000 */
[----:B------:R-:W-:Y:S01]  /*7f30*/  FFMA R0, R26, R3, R0 ;  /* 0x000000031a007223 */ /* 0x000fe20000000000 */
[----:B------:R-:W-:Y:S01]  /*7f40*/  FMUL R3, R24, R6 ;  /* 0x0000000618037220 */ /* 0x000fe20000400000 */
[----:B------:R-:W-:Y:S01]  /*7f50*/  FFMA R2, R26, R4, R2 ;  /* 0x000000041a027223 */ /* 0x000fe20000000002 */
[C---:B------:R-:W-:Y:S01]  /*7f60*/  FMUL R4, R24.reuse, R8 ;  /* 0x0000000818047220 */ /* 0x040fe20000400000 */
[C---:B------:R-:W-:Y:S01]  /*7f70*/  FMUL R8, R24.reuse, R12 ;  /* 0x0000000c18087220 */ /* 0x040fe20000400000 */
[----:B------:R-:W-:Y:S01]  /*7f80*/  FMUL R12, R24, R16 ;  /* 0x00000010180c7220 */ /* 0x000fe20000400000 */
[--C-:B------:R-:W-:Y:S01]  /*7f90*/  HADD2.F32 R16, -RZ, R30.reuse.H0_H0 ;  /* 0x2000001eff107230 */ /* 0x100fe20000004100 */
[----:B------:R-:W-:Y:S01]  /*7fa0*/  F2FP.F16.F32.PACK_AB R32, R2, R0 ;  /* 0x000000000220723e */ /* 0x000fe200000000ff */
[----:B------:R-:W-:Y:S02]  /*7fb0*/  HADD2.F32 R0, -RZ, R30.H1_H1 ;  /* 0x3000001eff007230 */ /* 0x000fe40000004100 */
[----:B------:R-:W-:Y:S01]  /*7fc0*/  FMUL R5, R24, R9 ;  /* 0x0000000918057220 */ /* 0x000fe20000400000 */
[C---:B------:R-:W-:Y:S01]  /*7fd0*/  FFMA R3, R26.reuse, R20, R3 ;  /* 0x000000141a037223 */ /* 0x040fe20000000003 */
[C---:B------:R-:W-:Y:S01]  /*7fe0*/  FFMA R7, R26.reuse, R21, R7 ;  /* 0x000000151a077223 */ /* 0x040fe20000000007 */
[--C-:B------:R-:W-:Y:S02]  /*7ff0*/  HADD2.F32 R2, -RZ, R31.reuse.H0_H0 ;  /* 0x2000001fff027230 */ /* 0x100fe40000004100 */
[----:B------:R-:W-:Y:S01]  /*8000*/  FFMA R4, R26, R16, R4 ;  /* 0x000000101a047223 */ /* 0x000fe20000000004 */
[----:B------:R-:W-:Y:S01]  /*8010*/  FMUL R6, R24, R10 ;  /* 0x0000000a18067220 */ /* 0x000fe20000400000 */
[----:B------:R-:W-:Y:S01]  /*8020*/  FFMA R5, R26, R0, R5 ;  /* 0x000000001a057223 */ /* 0x000fe20000000005 */
[----:B------:R-:W-:Y:S02]  /*8030*/  HADD2.F32 R16, -RZ, R31.H1_H1 ;  /* 0x3000001fff107230 */ /* 0x000fe40000004100 */
[----:B------:R-:W-:Y:S01]  /*8040*/  FMUL R11, R24, R11 ;  /* 0x0000000b180b7220 */ /* 0x000fe20000400000 */
[--C-:B------:R-:W-:Y:S02]  /*8050*/  HADD2.F32 R0, -RZ, R36.reuse.H0_H0 ;  /* 0x20000024ff007230 */ /* 0x100fe40000004100 */
[C---:B------:R-:W-:Y:S01]  /*8060*/  FFMA R6, R26.reuse, R2, R6 ;  /* 0x000000021a067223 */ /* 0x040fe20000000006 */
[----:B------:R-:W-:Y:S01]  /*8070*/  F2FP.F16.F32.PACK_AB R33, R7, R3 ;  /* 0x000000030721723e */ /* 0x000fe200000000ff */
[----:B------:R-:W-:Y:S02]  /*8080*/  HADD2.F32 R2, -RZ, R36.H1_H1 ;  /* 0x30000024ff027230 */ /* 0x000fe40000004100 */
[----:B------:R-:W-:Y:S01]  /*8090*/  FFMA R11, R26, R16, R11 ;  /* 0x000000101a0b7223 */ /* 0x000fe2000000000b */
[----:B------:R-:W-:Y:S01]  /*80a0*/  FMUL R9, R24, R13 ;  /* 0x0000000d18097220 */ /* 0x000fe20000400000 */
[--C-:B------:R-:W-:Y:S02]  /*80b0*/  HADD2.F32 R3, -RZ, R37.reuse.H0_H0 ;  /* 0x20000025ff037230 */ /* 0x100fe40000004100 */
[----:B------:R-:W-:Y:S01]  /*80c0*/  FFMA R8, R26, R0, R8 ;  /* 0x000000001a087223 */ /* 0x000fe20000000008 */
[C---:B------:R-:W-:Y:S01]  /*80d0*/  FMUL R10, R24.reuse, R14 ;  /* 0x0000000e180a7220 */ /* 0x040fe20000400000 */
[----:B------:R-:W-:Y:S02]  /*80e0*/  HADD2.F32 R0, -RZ, R37.H1_H1 ;  /* 0x30000025ff007230 */ /* 0x000fe40000004100 */
[----:B------:R-:W-:Y:S01]  /*80f0*/  FMUL R15, R24, R15 ;  /* 0x0000000f180f7220 */ /* 0x000fe20000400000 */
[C---:B------:R-:W-:Y:S01]  /*8100*/  FFMA R9, R26.reuse, R2, R9 ;  /* 0x000000021a097223 */ /* 0x040fe20000000009 */
[C---:B------:R-:W-:Y:S01]  /*8110*/  FFMA R10, R26.reuse, R3, R10 ;  /* 0x000000031a0a7223 */ /* 0x040fe2000000000a */
[--C-:B------:R-:W-:Y:S01]  /*8120*/  HADD2.F32 R2, -RZ, R38.reuse.H0_H0 ;  /* 0x20000026ff027230 */ /* 0x100fe20000004100 */
[----:B------:R-:W-:Y:S01]  /*8130*/  F2FP.F16.F32.PACK_AB R34, R5, R4 ;  /* 0x000000040522723e */ /* 0x000fe200000000ff */
[----:B------:R-:W-:Y:S02]  /*8140*/  HADD2.F32 R3, -RZ, R38.H1_H1 ;  /* 0x30000026ff037230 */ /* 0x000fe40000004100 */
[----:B------:R-:W-:Y:S01]  /*8150*/  FFMA R15, R26, R0, R15 ;  /* 0x000000001a0f7223 */ /* 0x000fe2000000000f */
[C---:B------:R-:W-:Y:S01]  /*8160*/  FMUL R13, R24.reuse, R17 ;  /* 0x00000011180d7220 */ /* 0x040fe20000400000 */
[--C-:B------:R-:W-:Y:S02]  /*8170*/  HADD2.F32 R4, -RZ, R39.reuse.H0_H0 ;  /* 0x20000027ff047230 */ /* 0x100fe40000004100 */
[C---:B------:R-:W-:Y:S01]  /*8180*/  FMUL R14, R24.reuse, R18 ;  /* 0x00000012180e7220 */ /* 0x040fe20000400000 */
[----:B------:R-:W-:Y:S02]  /*8190*/  HADD2.F32 R0, -RZ, R39.H1_H1 ;  /* 0x30000027ff007230 */ /* 0x000fe40000004100 */
[----:B------:R-:W-:Y:S01]  /*81a0*/  FMUL R19, R24, R19 ;  /* 0x0000001318137220 */ /* 0x000fe20000400000 */
[----:B------:R-:W-:Y:S01]  /*81b0*/  F2FP.F16.F32.PACK_AB R35, R11, R6 ;  /* 0x000000060b23723e */ /* 0x000fe200000000ff */
[C---:B------:R-:W-:Y:S01]  /*81c0*/  FFMA R12, R26.reuse, R2, R12 ;  /* 0x000000021a0c7223 */ /* 0x040fe2000000000c */
[C---:B------:R-:W-:Y:S01]  /*81d0*/  FFMA R13, R26.reuse, R3, R13 ;  /* 0x000000031a0d7223 */ /* 0x040fe2000000000d */
[C---:B------:R-:W-:Y:S01]  /*81e0*/  FFMA R14, R26.reuse, R4, R14 ;  /* 0x000000041a0e7223 */ /* 0x040fe2000000000e */
[----:B------:R-:W-:Y:S01]  /*81f0*/  FFMA R19, R26, R0, R19 ;  /* 0x000000001a137223 */ /* 0x000fe20000000013 */
[----:B------:R1:W-:Y:S01]  /*8200*/  STS.128 [R27+0x400], R32 ;  /* 0x000400201b007388 */ /* 0x0003e20000000c00 */
[----:B------:R-:W-:Y:S02]  /*8210*/  F2FP.F16.F32.PACK_AB R8, R9, R8 ;  /* 0x000000080908723e */ /* 0x000fe400000000ff */
[----:B------:R-:W-:Y:S02]  /*8220*/  F2FP.F16.F32.PACK_AB R9, R15, R10 ;  /* 0x0000000a0f09723e */ /* 0x000fe400000000ff */
[----:B------:R-:W-:Y:S02]  /*8230*/  F2FP.F16.F32.PACK_AB R10, R13, R12 ;  /* 0x0000000c0d0a723e */ /* 0x000fe400000000ff */
[----:B------:R-:W-:Y:S02]  /*8240*/  F2FP.F16.F32.PACK_AB R11, R19, R14 ;  /* 0x0000000e130b723e */ /* 0x000fe400000000ff */
[----:B------:R-:W-:Y:S05]  /*8250*/  IADD3 R0, PT, PT, R27, R63, RZ ;  /* 0x0000003f1b007210 */ /* 0x000fea0007ffe0ff */
[----:B------:R1:W-:Y:S01]  /*8260*/  STS.128 [R0+0x400], R8 ;  /* 0x0004000800007388 */ /* 0x0003e20000000c00 */
[----:B------:R-:W-:Y:S01]  /*8270*/  @!PT LDS RZ, [RZ] ;  /* 0x00000000fffff984 */ /* 0x000fe20000000800 */
[----:B------:R-:W-:Y:S01]  /*8280*/  @!PT LDS RZ, [RZ] ;  /* 0x00000000fffff984 */ /* 0x000fe20000000800 */
[----:B------:R-:W-:Y:S01]  /*8290*/  @!PT LDS RZ, [RZ] ;  /* 0x00000000fffff984 */ /* 0x000fe20000000800 */
[----:B------:R-:W-:Y:S01]  /*82a0*/  @!PT LDS RZ, [RZ] ;  /* 0x00000000fffff984 */ /* 0x000fe20000000800 */
[----:B------:R2:W-:Y:S07]  /*82b0*/  MEMBAR.ALL.CTA ;  /* 0x0000000000007992 */ /* 0x0005ee0000008000 */
[----:B--2---:R-:W2:Y:S02]  /*82c0*/  FENCE.VIEW.ASYNC.S ;  /* 0x00000000000073c6 */ /* 0x004ea40000000000 */
[----:B--2---:R-:W-:Y:S06]  /*82d0*/  BAR.SYNC.DEFER_BLOCKING 0x1, 0x80 ;  /* 0x0042000000007b1d */ /* 0x004fec0000010000 */
[----:B------:R-:W-:Y:S05]  /*82e0*/  @P0 BRA `(.L_x_145) ;  /* 0x0000000000380947 */ /* 0x000fea0003800000 */
[----:B------:R-:W2:Y:S01]  /*82f0*/  LDCU.64 UR6, c[0x0][0x348] ;  /* 0x00006900ff0677ac */ /* 0x000ea20008000a00 */
[----:B------:R-:W-:Y:S01]  /*8300*/  R2UR UR5, R64 ;  /* 0x00000000400572ca */ /* 0x000fe200000e0000 */
[----:B------:R-:W-:Y:S01]  /*8310*/  UMOV UR51, UR36 ;  /* 0x0000002400337c82 */ /* 0x000fe20008000000 */
[----:B------:R-:W-:Y:S01]  /*8320*/  UIADD3 UR9, UPT, UPT, UR49, 0x20, URZ ;  /* 0x0000002031097890 */ /* 0x000fe2000fffe0ff */
[----:B------:R-:W-:Y:S01]  /*8330*/  UMOV UR10, UR50 ;  /* 0x00000032000a7c82 */ /* 0x000fe20008000000 */
[----:B------:R-:W-:Y:S09]  /*8340*/  UMOV UR11, UR36 ;  /* 0x00000024000b7c82 */ /* 0x000ff20008000000 */
[----:B------:R-:W-:Y:S02]  /*8350*/  UIADD3 UR5, UPT, UPT, UR45, UR5, URZ ;  /* 0x000000052d057290 */ /* 0x000fe4000fffe0ff */
[----:B--2---:R-:W-:Y:S02]  /*8360*/  UIADD3 UR4, UP0, UPT, UR6, 0x680, URZ ;  /* 0x0000068006047890 */ /* 0x004fe4000ff1e0ff */
[----:B------:R-:W-:Y:S02]  /*8370*/  UIADD3 UR48, UPT, UPT, UR5, 0x400, URZ ;  /* 0x0000040005307890 */ /* 0x000fe4000fffe0ff */
[----:B------:R-:W-:Y:S02]  /*8380*/  UIADD3 UR8, UPT, UPT, UR5, 0xc00, URZ ;  /* 0x00000c0005087890 */ /* 0x000fe4000fffe0ff */
[----:B------:R-:W-:Y:S09]  /*8390*/  UIADD3.X UR5, UPT, UPT, URZ, UR7, URZ, UP0, !UPT ;  /* 0x00000007ff057290 */ /* 0x000ff200087fe4ff */
[----:B------:R2:W-:Y:S01]  /*83a0*/  UTMASTG.3D [UR48], [UR4] ;  /* 0x00000030040073b5 */ /* 0x0005e20008010000 */
[----:B------:R2:W-:Y:S02]  /*83b0*/  UTMASTG.3D [UR8], [UR4] ;  /* 0x00000008040073b5 */ /* 0x0005e40008010000 */
[----:B--2---:R0:W-:Y:S02]  /*83c0*/  UTMACMDFLUSH ;  /* 0x00000000000079b7 */ /* 0x0041e40000000000 */
.L_x_145:
[----:B------:R-:W-:Y:S05]  /*83d0*/  BSYNC.RECONVERGENT B0 ;  /* 0x0000000000007941 */ /* 0x000fea0003800200 */
.L_x_144:
[----:B------:R-:W-:Y:S01]  /*83e0*/  UIADD3 UR46, UPT, UPT, UR47, 0x1, URZ ;  /* 0x000000012f2e7890 */ /* 0x000fe2000fffe0ff */
[----:B------:R-:W-:Y:S03]  /*83f0*/  BSSY.RECONVERGENT B0, `(.L_x_146) ;  /* 0x0000005000007945 */ /* 0x000fe60003800200 */
[----:B------:R-:W-:Y:S04]  /*8400*/  UISETP.NE.AND UP0, UPT, UR46, 0x3, UPT ;  /* 0x000000032e00788c */ /* 0x000fe8000bf05270 */
[----:B------:R-:W-:Y:S01]  /*8410*/  USEL UR44, UR46, URZ, UP0 ;  /* 0x000000ff2e2c7287 */ /* 0x000fe20008000000 */
[----:B------:R-:W-:Y:S11]  /*8420*/  @P0 BRA `(.L_x_147) ;  /* 0x0000000000040947 */ /* 0x000ff60003800000 */
[----:B------:R-:W-:Y:S04]  /*8430*/  DEPBAR.LE SB0, 0x1 ;  /* 0x000080400000791a */ /* 0x000fe80000000000 */
.L_x_147:
[----:B------:R-:W-:Y:S05]  /*8440*/  BSYNC.RECONVERGENT B0 ;  /* 0x0000000000007941 */ /* 0x000fea0003800200 */
.L_x_146:
[----:B------:R-:W-:Y:S01]  /*8450*/  BAR.SYNC.DEFER_BLOCKING 0x1, 0x80 ;  /* 0x0042000000007b1d */ /* 0x000fe20000010000 */
[----:B------:R-:W-:Y:S01]  /*8460*/  ISETP.NE.AND P1, PT, R62, RZ, PT ;  /* 0x000000ff3e00720c */ /* 0x000fe20003f25270 */
[----:B------:R-:W-:Y:S01]  /*8470*/  UISETP.NE.AND UP0, UPT, UR53, URZ, UPT ;  /* 0x000000ff3500728c */ /* 0x000fe2000bf05270 */
[----:B------:R-:W-:Y:S11]  /*8480*/  LEA R3, R65, UR45, 0x3 ;  /* 0x0000002d41037c11 */ /* 0x000ff6000f8e18ff */
[----:B------:R-:W-:Y:S01]  /*8490*/  @P1 SHF.L.U32 R4, R68, 0x1f, RZ ;  /* 0x0000001f44041819 */ /* 0x000fe200000006ff */
[----:B------:R-:W-:Y:S06]  /*84a0*/  BRA.U !UP0, `(.L_x_148) ;  /* 0x0000000108247547 */ /* 0x000fec000b800000 */
[----:B-1----:R-:W1:Y:S01]  /*84b0*/  S2R R0, SR_CgaCtaId ;  /* 0x0000000000007919 */ /* 0x002e620000008800 */
[----:B------:R-:W-:Y:S01]  /*84c0*/  IMAD.U32 R2, RZ, RZ, UR52 ;  /* 0x00000034ff027e24 */ /* 0x000fe2000f8e00ff */
[----:B------:R-:W-:Y:S04]  /*84d0*/  UIADD3 UR4, UPT, UPT, UR52, 0x1, URZ ;  /* 0x0000000134047890 */ /* 0x000fe8000fffe0ff */
[----:B------:R-:W-:Y:S01]  /*84e0*/  @P1 LEA R2, R2, UR45, 0x3 ;  /* 0x0000002d02021c11 */ /* 0x000fe2000f8e18ff */
[----:B------:R-:W-:Y:S04]  /*84f0*/  UISETP.NE.AND UP0, UPT, UR4, 0x3, UPT ;  /* 0x000000030400788c */ /* 0x000fe8000bf05270 */
[----:B------:R-:W-:Y:S01]  /*8500*/  @P1 VIADD R2, R2, 0x248 ;  /* 0x0000024802021836 */ /* 0x000fe20000000000 */
[----:B------:R-:W-:Y:S04]  /*8510*/  USEL UR52, UR4, URZ, UP0 ;  /* 0x000000ff04347287 */ /* 0x000fe80008000000 */
[----:B-1----:R-:W-:Y:S04]  /*8520*/  @P1 PRMT R0, R0, 0x654, R2 ;  /* 0x0000065400001816 */ /* 0x002fe80000000002 */
[----:B------:R2:W-:Y:S04]  /*8530*/  @P1 SYNCS.ARRIVE.TRANS64.RED.A1T0 RZ, [R0+URZ], RZ ;  /* 0x000000ff00ff19a7 */ /* 0x0005e800081004ff */
.L_x_148:
[----:B------:R-:W3:Y:S01]  /*8540*/  @P1 SYNCS.PHASECHK.TRANS64.TRYWAIT P0, [R3+URZ+0x230], R4 ;  /* 0x00023004030015a7 */ /* 0x000ee200080011ff */
[----:B------:R-:W-:Y:S01]  /*8550*/  BSSY B1, `(.L_x_149) ;  /* 0x0000012000017945 */ /* 0x000fe20003800000 */
[----:B---3--:R-:W-:Y:S03]  /*8560*/  @P1 SEL R67, RZ, 0x1, !P0 ;  /* 0x00000001ff431807 */ /* 0x008fe60004000000 */
[----:B------:R-:W-:Y:S05]  /*8570*/  @!P1 BRA `(.L_x_150) ;  /* 0x00000000003c9947 */ /* 0x000fea0003800000 */
[----:B------:R-:W-:Y:S01]  /*8580*/  ISETP.NE.AND P1, PT, R69, RZ, PT ;  /* 0x000000ff4500720c */ /* 0x000fe20003f25270 */
[----:B------:R-:W-:Y:S01]  /*8590*/  BSSY B0, `(.L_x_151) ;  /* 0x0000009000007945 */ /* 0x000fe20003800000 */
[----:B------:R-:W-:Y:S11]  /*85a0*/  ISETP.NE.AND P0, PT, R67, RZ, PT ;  /* 0x000000ff4300720c */ /* 0x000ff60003f05270 */
[----:B------:R-:W-:Y:S05]  /*85b0*/  @P1 IMAD R65, R65, 0x1000, R66 ;  /* 0x0000100041411824 */ /* 0x000fea00078e0242 */
[----:B-12---:R-:W-:Y:S05]  /*85c0*/  @P1 IADD3 R0, PT, PT, R65, UR45, RZ ;  /* 0x0000002d41001c10 */ /* 0x006fea000fffe0ff */
[----:B------:R-:W-:Y:S01]  /*85d0*/  @P1 IMAD.IADD R0, R63, 0x1, R0 ;  /* 0x000000013f001824 */ /* 0x000fe200078e0200 */
[----:B------:R-:W-:Y:S06]  /*85e0*/  @P0 BRA `(.L_x_152) ;  /* 0x00000000000c0947 */ /* 0x000fec0003800000 */
[----:B------:R-:W-:Y:S04]  /*85f0*/  SHF.L.U32 R68, R68, 0x1f, RZ ;  /* 0x0000001f44447819 */ /* 0x000fe800000006ff */
[----:B------:R-:W1:Y:S02]  /*8600*/  SYNCS.PHASECHK.TRANS64.TRYWAIT P0, [R3+URZ+0x230], R68 ;  /* 0x00023044030075a7 */ /* 0x000e6400080011ff */
[----:B-1----:R-:W-:Y:S05]  /*8610*/  @!P0 BRA `(.L_x_153) ;  /* 0x0000002000988947 */ /* 0x002fea0003800000 */
.L_x_152:
[----:B------:R-:W-:Y:S05]  /*8620*/  BSYNC B0 ;  /* 0x0000000000007941 */ /* 0x000fea0003800000 */
.L_x_151:
[----:B------:R-:W-:Y:S11]  /*8630*/  ISETP.NE.AND P0, PT, R69, RZ, PT ;  /* 0x000000ff4500720c */ /* 0x000ff60003f05270 */
[----:B------:R-:W-:Y:S02]  /*8640*/  @!UPT UIADD3 URZ, UPT, UPT, URZ, URZ, URZ ;  /* 0x000000fffffff290 */ /* 0x000fe4000fffe0ff */
[----:B------:R3:W4:Y:S04]  /*8650*/  @P0 LDS.128 R28, [R65+UR45+0x400] ;  /* 0x0004002d411c0984 */ /* 0x0007280008000c00 */
[----:B------:R3:W2:Y:S02]  /*8660*/  @P0 LDS.128 R36, [R0+0x400] ;  /* 0x0004000000240984 */ /* 0x0006a40000000c00 */
.L_x_150:
[----:B------:R-:W-:Y:S05]  /*8670*/  BSYNC B1 ;  /* 0x0000000000017941 */ /* 0x000fea0003800000 */
.L_x_149:
[----:B-123--:R-:W-:Y:S05]  /*8680*/  VIADD R0, R25, 0x10 ;  /* 0x0000001019007836 */ /* 0x00efea0000000000 */
[----:B------:R-:W-:Y:S04]  /*8690*/  SHF.R.U32.HI R0, RZ, 0x15, R0 ;  /* 0x00000015ff007819 */ /* 0x000fe80000011600 */
[----:B------:R-:W-:Y:S11]  /*86a0*/  LOP3.LUT P0, RZ, R0, 0x3, R51, 0x48, !PT ;  /* 0x0000000300ff7812 */ /* 0x000ff60007804833 */
[----:B------:R-:W-:Y:S02]  /*86b0*/  @!UPT UIADD3 URZ, UPT, UPT, URZ, URZ, URZ ;  /* 0x000000fffffff290 */ /* 0x000fe4000fffe0ff */
[----:B------:R-:W-:Y:S05]  /*86c0*/  @!P0 BRA `(.L_x_154) ;  /* 0x0000000000408947 */ /* 0x000fea0003800000 */
[----:B------:R-:W1:Y:S01]  /*86d0*/  LDCU.64 UR8, c[0x4][0x70] ;  /* 0x01000e00ff0877ac */ /* 0x000e620008000a00 */
[----:B------:R-:W-:Y:S01]  /*86e0*/  MOV R3, 0x0 ;  /* 0x0000000000037802 */ /* 0x000fe20000000f00 */
[----:B------:R-:W-:Y:S02]  /*86f0*/  HFMA2 R12, -RZ, RZ, 0, 5.9604644775390625e-08 ;  /* 0x00000001ff0c7431 */ /* 0x000fe400000001ff */
[----:B------:R-:W-:Y:S02]  /*8700*/  IMAD.MOV.U32 R8, RZ, RZ, 0x192 ;  /* 0x00000192ff087424 */ /* 0x000fe400078e00ff */
[----:B------:R-:W-:Y:S01]  /*8710*/  IMAD.MOV.U32 R13, RZ, RZ, RZ ;  /* 0x000000ffff0d7224 */ /* 0x000fe200078e00ff */
[----:B------:R-:W2:Y:S01]  /*8720*/  LDCU.64 UR6, c[0x4][0x78] ;  /* 0x01000f00ff0677ac */ /* 0x000ea20008000a00 */
[----:B------:R-:W3:Y:S01]  /*8730*/  LDC.64 R2, c[0x4][R3] ;  /* 0x0100000003027b82 */ /* 0x000ee20000000a00 */
[----:B------:R-:W5:Y:S01]  /*8740*/  LDCU.64 UR4, c[0x4][0x10] ;  /* 0x01000200ff0477ac */ /* 0x000f620008000a00 */
[----:B-1----:R-:W-:Y:S01]  /*8750*/  MOV R5, UR9 ;  /* 0x0000000900057c02 */ /* 0x002fe20008000f00 */
[----:B------:R-:W-:Y:S01]  /*8760*/  IMAD.U32 R4, RZ, RZ, UR8 ;  /* 0x00000008ff047e24 */ /* 0x000fe2000f8e00ff */
[----:B--2---:R-:W-:Y:S01]  /*8770*/  MOV R7, UR7 ;  /* 0x0000000700077c02 */ /* 0x004fe20008000f00 */
[----:B------:R-:W-:Y:S01]  /*8780*/  IMAD.U32 R6, RZ, RZ, UR6 ;  /* 0x00000006ff067e24 */ /* 0x000fe2000f8e00ff */
[----:B-----5:R-:W-:Y:S01]  /*8790*/  MOV R11, UR5 ;  /* 0x00000005000b7c02 */ /* 0x020fe20008000f00 */
[----:B------:R-:W-:Y:S02]  /*87a0*/  IMAD.U32 R10, RZ, RZ, UR4 ;  /* 0x00000004ff0a7e24 */ /* 0x000fe4000f8e00ff */
[----:B------:R-:W-:Y:S07]  /*87b0*/  LEPC R20, `(.L_x_154) ;  /* 0x000000001014794e */ /* 0x000fee0000000000 */
[----:B---34-:R-:W-:Y:S05]  /*87c0*/  CALL.ABS.NOINC R2 ;  /* 0x0000000002007343 */ /* 0x018fea0003c00000 */
.L_x_154:
[----:B------:R-:W-:Y:S01]  /*87d0*/  ISETP.NE.AND P0, PT, R59, RZ, PT ;  /* 0x000000ff3b00720c */ /* 0x000fe20003f05270 */
[----:B------:R-:W-:Y:S05]  /*87e0*/  WARPSYNC.ALL ;  /* 0x0000000000007948 */ /* 0x000fea0003800000 */
[----:B------:R-:W-:Y:S01]  /*87f0*/  R2UR UR4, R25 ;  /* 0x00000000190472ca */ /* 0x000fe200000e0000 */
[--C-:B----4-:R-:W-:Y:S01]  /*8800*/  HADD2.F32 R0, -RZ, R28.reuse.H0_H0 ;  /* 0x2000001cff007230 */ /* 0x110fe20000004100 */
[----:B------:R-:W-:Y:S01]  /*8810*/  IADD3 R54, PT, PT, R54, 0x2b0, RZ ;  /* 0x000002b036367810 */ /* 0x000fe20007ffe0ff */
[----:B------:R-:W-:Y:S01]  /*8820*/  HADD2.F32 R2, -RZ, R28.H1_H1 ;  /* 0x3000001cff027230 */ /* 0x000fe20000004100 */
[----:B------:R-:W-:Y:S01]  /*8830*/  BSSY.RECONVERGENT B0, `(.L_x_155) ;  /* 0x0000058000007945 */ /* 0x000fe20003800200 */
[--C-:B------:R-:W-:Y:S01]  /*8840*/  HADD2.F32 R20, -RZ, R29.reuse.H0_H0 ;  /* 0x2000001dff147230 */ /* 0x100fe20000004100 */
[----:B------:R-:W-:Y:S01]  /*8850*/  LOP3.LUT R54, R54, 0xfefffff8, RZ, 0xc0, !PT ;  /* 0xfefffff836367812 */ /* 0x000fe200078ec0ff */
[----:B------:R-:W-:Y:S02]  /*8860*/  HADD2.F32 R21, -RZ, R29.H1_H1 ;  /* 0x3000001dff157230 */ /* 0x000fe40000004100 */
[--C-:B------:R-:W-:Y:S02]  /*8870*/  HADD2.F32 R25, -RZ, R30.reuse.H0_H0 ;  /* 0x2000001eff197230 */ /* 0x100fe40000004100 */
[----:B------:R-:W-:Y:S02]  /*8880*/  HADD2.F32 R27, -RZ, R30.H1_H1 ;  /* 0x3000001eff1b7230 */ /* 0x000fe40000004100 */
[----:B------:R-:W1:Y:S01]  /*8890*/  LDTM.x16 R4, tmem[UR4+0x10] ;  /* 0x00001004000479ee */ /* 0x000e620008240000 */
[----:B------:R-:W-:Y:S01]  /*88a0*/  NOP ;  /* 0x0000000000007918 */ /* 0x000fe20000000000 */
[----:B-1----:R1:W-:Y:S01]  /*88b0*/  SYNCS.ARRIVE.TRANS64.RED.A1T0 RZ, [R54+URZ], RZ ;  /* 0x000000ff36ff79a7 */ /* 0x0023e200081004ff */
[--C-:B------:R-:W-:Y:S02]  /*88c0*/  HADD2.F32 R28, -RZ, R31.reuse.H0_H0 ;  /* 0x2000001fff1c7230 */ /* 0x100fe40000004100 */
[----:B------:R-:W-:Y:S02]  /*88d0*/  HADD2.F32 R29, -RZ, R31.H1_H1 ;  /* 0x3000001fff1d7230 */ /* 0x000fe40000004100 */
        /* <DEDUP_REMOVED lines=8> */
[C---:B------:R-:W-:Y:S01]  /*8960*/  FMUL R4, R24.reuse, R4 ;  /* 0x0000000418047220 */ /* 0x040fe20000400000 */
[C---:B------:R-:W-:Y:S01]  /*8970*/  FMUL R5, R24.reuse, R5 ;  /* 0x0000000518057220 */ /* 0x040fe20000400000 */
[C---:B------:R-:W-:Y:S01]  /*8980*/  FMUL R6, R24.reuse, R6 ;  /* 0x0000000618067220 */ /* 0x040fe20000400000 */
[----:B------:R-:W-:Y:S01]  /*8990*/  FMUL R3, R24, R9 ;  /* 0x0000000918037220 */ /* 0x000fe20000400000 */
[----:B------:R-:W-:Y:S01]  /*89a0*/  FFMA R4, R26, R0, R4 ;  /* 0x000000001a047223 */ /* 0x000fe20000000004 */
[----:B------:R-:W-:Y:S01]  /*89b0*/  FMUL R0, R24, R7 ;  /* 0x0000000718007220 */ /* 0x000fe20000400000 */
[C---:B------:R-:W-:Y:S01]  /*89c0*/  FFMA R5, R26.reuse, R2, R5 ;  /* 0x000000021a057223 */ /* 0x040fe20000000005 */
[----:B------:R-:W-:Y:S01]  /*89d0*/  FFMA R6, R26, R20, R6 ;  /* 0x000000141a067223 */ /* 0x000fe20000000006 */
[----:B------:R-:W-:Y:S01]  /*89e0*/  FMUL R2, R24, R8 ;  /* 0x0000000818027220 */ /* 0x000fe20000400000 */
[----:B------:R-:W-:Y:S01]  /*89f0*/  FFMA R0, R26, R21, R0 ;  /* 0x000000151a007223 */ /* 0x000fe20000000000 */
[C---:B------:R-:W-:Y:S01]  /*8a00*/  FMUL R7, R24.reuse, R10 ;  /* 0x0000000a18077220 */ /* 0x040fe20000400000 */
[----:B------:R-:W-:Y:S01]  /*8a10*/  F2FP.F16.F32.PACK_AB R4, R5, R4 ;  /* 0x000000040504723e */ /* 0x000fe200000000ff */
[----:B------:R-:W-:Y:S01]  /*8a20*/  FMUL R11, R24, R11 ;  /* 0x0000000b180b7220 */ /* 0x000fe20000400000 */
[----:B------:R-:W-:Y:S01]  /*8a30*/  FFMA R2, R26, R25, R2 ;  /* 0x000000191a027223 */ /* 0x000fe20000000002 */
[----:B------:R-:W-:Y:S01]  /*8a40*/  F2FP.F16.F32.PACK_AB R5, R0, R6 ;  /* 0x000000060005723e */ /* 0x000fe200000000ff */
[----:B------:R-:W-:Y:S01]  /*8a50*/  FMUL R8, R24, R12 ;  /* 0x0000000c18087220 */ /* 0x000fe20000400000 */
[----:B------:R-:W-:Y:S01]  /*8a60*/  MOV R0, UR44 ;  /* 0x0000002c00007c02 */ /* 0x000fe20008000f00 */
[----:B------:R-:W-:Y:S01]  /*8a70*/  FFMA R3, R26, R27, R3 ;  /* 0x0000001b1a037223 */ /* 0x000fe20000000003 */
[----:B------:R-:W-:Y:S01]  /*8a80*/  FMUL R9, R24, R13 ;  /* 0x0000000d18097220 */ /* 0x000fe20000400000 */
[----:B------:R-:W-:Y:S01]  /*8a90*/  FFMA R7, R26, R28, R7 ;  /* 0x0000001c1a077223 */ /* 0x000fe20000000007 */
[----:B------:R-:W-:Y:S01]  /*8aa0*/  FMUL R10, R24, R14 ;  /* 0x0000000e180a7220 */ /* 0x000fe20000400000 */
[----:B------:R-:W-:Y:S01]  /*8ab0*/  FFMA R11, R26, R29, R11 ;  /* 0x0000001d1a0b7223 */ /* 0x000fe2000000000b */
[----:B------:R-:W-:Y:S01]  /*8ac0*/  FMUL R15, R24, R15 ;  /* 0x0000000f180f7220 */ /* 0x000fe20000400000 */
[----:B------:R-:W-:Y:S01]  /*8ad0*/  FFMA R8, R26, R30, R8 ;  /* 0x0000001e1a087223 */ /* 0x000fe20000000008 */
[----:B------:R-:W-:Y:S01]  /*8ae0*/  LEA R0, R0, R48, 0xb ;  /* 0x0000003000007211 */ /* 0x000fe200078e58ff */
[----:B------:R-:W-:Y:S01]  /*8af0*/  FMUL R12, R24, R16 ;  /* 0x00000010180c7220 */ /* 0x000fe20000400000 */
[----:B------:R-:W-:Y:S01]  /*8b00*/  FFMA R9, R26, R31, R9 ;  /* 0x0000001f1a097223 */ /* 0x000fe20000000009 */
[----:B------:R-:W-:Y:S01]  /*8b10*/  FMUL R13, R24, R17 ;  /* 0x00000011180d7220 */ /* 0x000fe20000400000 */
[----:B------:R-:W-:Y:S01]  /*8b20*/  FFMA R10, R26, R32, R10 ;  /* 0x000000201a0a7223 */ /* 0x000fe2000000000a */
[----:B------:R-:W-:Y:S01]  /*8b30*/  FMUL R14, R24, R18 ;  /* 0x00000012180e7220 */ /* 0x000fe20000400000 */
[----:B------:R-:W-:Y:S01]  /*8b40*/  FFMA R15, R26, R33, R15 ;  /* 0x000000211a0f7223 */ /* 0x000fe2000000000f */
[----:B------:R-:W-:Y:S01]  /*8b50*/  FMUL R19, R24, R19 ;  /* 0x0000001318137220 */ /* 0x000fe20000400000 */
[----:B------:R-:W-:Y:S01]  /*8b60*/  F2FP.F16.F32.PACK_AB R6, R3, R2 ;  /* 0x000000020306723e */ /* 0x000fe200000000ff */
[C---:B------:R-:W-:Y:S01]  /*8b70*/  FFMA R12, R26.reuse, R34, R12 ;  /* 0x000000221a0c7223 */ /* 0x040fe2000000000c */
[----:B------:R-:W-:Y:S01]  /*8b80*/  F2FP.F16.F32.PACK_AB R7, R11, R7 ;  /* 0x000000070b07723e */ /* 0x000fe200000000ff */
[----:B------:R-:W-:Y:S01]  /*8b90*/  FFMA R13, R26, R35, R13 ;  /* 0x000000231a0d7223 */ /* 0x000fe2000000000d */
[----:B------:R-:W-:Y:S01]  /*8ba0*/  LEA R0, R0, UR45, 0x1 ;  /* 0x0000002d00007c11 */ /* 0x000fe2000f8e08ff */
[C---:B------:R-:W-:Y:S01]  /*8bb0*/  FFMA R14, R26.reuse, R36, R14 ;  /* 0x000000241a0e7223 */ /* 0x040fe2000000000e */
[----:B------:R-:W-:Y:S01]  /*8bc0*/  FFMA R19, R26, R37, R19 ;  /* 0x000000251a137223 */ /* 0x000fe20000000013 */
[----:B------:R-:W-:Y:S02]  /*8bd0*/  F2FP.F16.F32.PACK_AB R8, R9, R8 ;  /* 0x000000080908723e */ /* 0x000fe400000000ff */
[----:B------:R1:W-:Y:S01]  /*8be0*/  STS.128 [R0+0x400], R4 ;  /* 0x0004000400007388 */ /* 0x0003e20000000c00 */
        /* <DEDUP_REMOVED lines=14> */
[----:B------:R-:W-:Y:S02]  /*8cd0*/  ULEA UR5, UR44, UR45, 0xc ;  /* 0x0000002d2c057291 */ /* 0x000fe4000f8e60ff */
[----:B------:R-:W-:Y:S02]  /*8ce0*/  UIADD3 UR13, UPT, UPT, UR49, 0x10, URZ ;  /* 0x00000010310d7890 */ /* 0x000fe4000fffe0ff */
[----:B------:R-:W-:Y:S02]  /*8cf0*/  UIADD3 UR12, UPT, UPT, UR5, 0x400, URZ ;  /* 0x00000400050c7890 */ /* 0x000fe4000fffe0ff */
[----:B------:R-:W-:Y:S01]  /*8d00*/  UIADD3 UR8, UPT, UPT, UR5, 0xc00, URZ ;  /* 0x00000c0005087890 */ /* 0x000fe2000fffe0ff */
[----:B------:R-:W-:Y:S01]  /*8d10*/  UMOV UR14, UR50 ;  /* 0x00000032000e7c82 */ /* 0x000fe20008000000 */
[----:B------:R-:W-:Y:S01]  /*8d20*/  UMOV UR15, UR36 ;  /* 0x00000024000f7c82 */ /* 0x000fe20008000000 */
[----:B------:R-:W-:Y:S01]  /*8d30*/  UIADD3 UR9, UPT, UPT, UR49, 0x30, URZ ;  /* 0x0000003031097890 */ /* 0x000fe2000fffe0ff */
[----:B------:R-:W-:Y:S01]  /*8d40*/  UMOV UR10, UR50 ;  /* 0x00000032000a7c82 */ /* 0x000fe20008000000 */
[----:B------:R-:W-:Y:S01]  /*8d50*/  UMOV UR11, UR36 ;  /* 0x00000024000b7c82 */ /* 0x000fe20008000000 */
[----:B--2---:R-:W-:Y:S04]  /*8d60*/  UIADD3 UR4, UP0, UPT, UR6, 0x680, URZ ;  /* 0x0000068006047890 */ /* 0x004fe8000ff1e0ff */
[----:B------:R-:W-:Y:S09]  /*8d70*/  UIADD3.X UR5, UPT, UPT, URZ, UR7, URZ, UP0, !UPT ;  /* 0x00000007ff057290 */ /* 0x000ff200087fe4ff */
[----:B------:R2:W-:Y:S01]  /*8d80*/  UTMASTG.3D [UR12], [UR4] ;  /* 0x0000000c040073b5 */ /* 0x0005e20008010000 */
[----:B------:R2:W-:Y:S02]  /*8d90*/  UTMASTG.3D [UR8], [UR4] ;  /* 0x00000008040073b5 */ /* 0x0005e40008010000 */
[----:B--2---:R0:W-:Y:S02]  /*8da0*/  UTMACMDFLUSH ;  /* 0x00000000000079b7 */ /* 0x0041e40000000000 */
.L_x_156:
[----:B------:R-:W-:Y:S05]  /*8db0*/  BSYNC.RECONVERGENT B0 ;  /* 0x0000000000007941 */ /* 0x000fea0003800200 */
.L_x_155:
[----:B------:R-:W-:Y:S01]  /*8dc0*/  UIADD3 UR4, UPT, UPT, UR44, 0x1, URZ ;  /* 0x000000012c047890 */ /* 0x000fe2000fffe0ff */
[----:B------:R-:W-:Y:S03]  /*8dd0*/  BSSY.RECONVERGENT B0, `(.L_x_157) ;  /* 0x0000008000007945 */ /* 0x000fe60003800200 */
[----:B------:R-:W-:Y:S04]  /*8de0*/  UISETP.NE.AND UP0, UPT, UR4, 0x3, UPT ;  /* 0x000000030400788c */ /* 0x000fe8000bf05270 */
[----:B------:R-:W-:Y:S02]  /*8df0*/  UISETP.EQ.XOR UP1, UPT, UR46, 0x3, !UP0 ;  /* 0x000000032e00788c */ /* 0x000fe4000c722a70 */
[----:B------:R-:W-:Y:S02]  /*8e00*/  USEL UR47, UR4, URZ, UP0 ;  /* 0x000000ff042f7287 */ /* 0x000fe40008000000 */
[----:B------:R-:W-:Y:S04]  /*8e10*/  USEL UR5, URZ, 0x1, !UP1 ;  /* 0x00000001ff057887 */ /* 0x000fe8000c800000 */
[----:B------:R-:W-:Y:S01]  /*8e20*/  ULOP3.LUT UR54, UR54, UR5, URZ, 0x3c, !UPT ;  /* 0x0000000536367292 */ /* 0x000fe2000f8e3cff */
[----:B------:R-:W-:Y:S11]  /*8e30*/  @P0 BRA `(.L_x_158) ;  /* 0x0000000000040947 */ /* 0x000ff60003800000 */
[----:B------:R-:W-:Y:S04]  /*8e40*/  DEPBAR.LE SB0, 0x1 ;  /* 0x000080400000791a */ /* 0x000fe80000000000 */
.L_x_158:
[----:B------:R-:W-:Y:S05]  /*8e50*/  BSYNC.RECONVERGENT B0 ;  /* 0x0000000000007941 */ /* 0x000fea0003800200 */
.L_x_157:
[----:B------:R-:W-:Y:S01]  /*8e60*/  BAR.SYNC.DEFER_BLOCKING 0x1, 0x80 ;  /* 0x0042000000007b1d */ /* 0x000fe20000010000 */
[----:B------:R-:W-:Y:S01]  /*8e70*/  UISETP.NE.AND UP0, UPT, UR53, -0x2, UPT ;  /* 0xfffffffe3500788c */ /* 0x000fe2000bf05270 */
[----:B------:R-:W-:Y:S08]  /*8e80*/  IADD3 R22, PT, PT, R22, 0x1, RZ ;  /* 0x0000000116167810 */ /* 0x000ff00007ffe0ff */
[----:B------:R-:W-:Y:S05]  /*8e90*/  BRA.U !UP0, `(.L_x_159) ;  /* 0x0000000108287547 */ /* 0x000fea000b800000 */
[----:B-1----:R-:W1:Y:S01]  /*8ea0*/  S2R R0, SR_CgaCtaId ;  /* 0x0000000000007919 */ /* 0x002e620000008800 */
[----:B------:R-:W-:Y:S01]  /*8eb0*/  ISETP.NE.AND P0, PT, R62, RZ, PT ;  /* 0x000000ff3e00720c */ /* 0x000fe20003f05270 */
[----:B------:R-:W-:Y:S01]  /*8ec0*/  IMAD.U32 R2, RZ, RZ, UR52 ;  /* 0x00000034ff027e24 */ /* 0x000fe2000f8e00ff */
[----:B------:R-:W-:Y:S04]  /*8ed0*/  UIADD3 UR4, UPT, UPT, UR52, 0x1, URZ ;  /* 0x0000000134047890 */ /* 0x000fe8000fffe0ff */
[----:B------:R-:W-:Y:S04]  /*8ee0*/  UISETP.NE.AND UP0, UPT, UR4, 0x3, UPT ;  /* 0x000000030400788c */ /* 0x000fe8000bf05270 */
[----:B------:R-:W-:Y:S03]  /*8ef0*/  USEL UR52, UR4, URZ, UP0 ;  /* 0x000000ff04347287 */ /* 0x000fe60008000000 */
[----:B------:R-:W-:Y:S05]  /*8f00*/  @P0 LEA R2, R2, UR45, 0x3 ;  /* 0x0000002d02020c11 */ /* 0x000fea000f8e18ff */
[----:B------:R-:W-:Y:S05]  /*8f10*/  @P0 VIADD R2, R2, 0x248 ;  /* 0x0000024802020836 */ /* 0x000fea0000000000 */
[----:B-1----:R-:W-:Y:S04]  /*8f20*/  @P0 PRMT R0, R0, 0x654, R2 ;  /* 0x0000065400000816 */ /* 0x002fe80000000002 */
[----:B------:R2:W-:Y:S03]  /*8f30*/  @P0 SYNCS.ARRIVE.TRANS64.RED.A1T0 RZ, [R0+URZ], RZ ;  /* 0x000000ff00ff09a7 */ /* 0x0005e600081004ff */
.L_x_159:
[----:B------:R-:W-:Y:S01]  /*8f40*/  R2UR UR6, R61 ;  /* 0x000000003d0672ca */ /* 0x000fe200000e0000 */
[----:B------:R-:W-:Y:S01]  /*8f50*/  UIADD3 UR53, UPT, UPT, UR53, 0x2, URZ ;  /* 0x0000000235357890 */ /* 0x000fe2000fffe0ff */
[----:B------:R-:W-:Y:S02]  /*8f60*/  R2UR UR5, R52 ;  /* 0x00000000340572ca */ /* 0x000fe400000e0000 */
[----:B------:R-:W-:Y:S02]  /*8f70*/  R2UR UR4, R53 ;  /* 0x00000000350472ca */ /* 0x000fe400000e0000 */
[----:B------:R-:W-:Y:S02]  /*8f80*/  R2UR UR36, R60 ;  /* 0x000000003c2472ca */ /* 0x000fe400000e0000 */
[----:B------:R-:W-:Y:S02]  /*8f90*/  ISETP.NE.AND P0, PT, R56, 0x2, PT ;  /* 0x000000023800780c */ /* 0x000fe40003f05270 */
[----:B------:R-:W-:Y:S02]  /*8fa0*/  ISETP.NE.AND P1, PT, R22, 0x4, PT ;  /* 0x000000041600780c */ /* 0x000fe40003f25270 */
[----:B------:R-:W-:Y:S01]  /*8fb0*/  SEL R2, RZ, 0x1, P0 ;  /* 0x00000001ff027807 */ /* 0x000fe20000000000 */
[----:B------:R-:W-:Y:S01]  /*8fc0*/  UISETP.NE.AND UP0, UPT, UR6, URZ, UPT ;  /* 0x000000ff0600728c */ /* 0x000fe2000bf05270 */
[----:B-12---:R-:W-:Y:S01]  /*8fd0*/  SEL R0, RZ, 0x1, P1 ;  /* 0x00000001ff007807 */ /* 0x006fe20000800000 */
[----:B------:R-:W-:Y:S01]  /*8fe0*/  UIADD3 UR27, UPT, UPT, UR37, UR5, URZ ;  /* 0x00000005251b7290 */ /* 0x000fe2000fffe0ff */
[----:B------:R-:W-:Y:S01]  /*8ff0*/  LOP3.LUT R57, R57, R2, RZ, 0x3c, !PT ;  /* 0x0000000239397212 */ /* 0x000fe200078e3cff */
[----:B------:R-:W-:Y:S01]  /*9000*/  UIADD3 UR20, UPT, UPT, UR38, UR4, URZ ;  /* 0x0000000426147290 */ /* 0x000fe2000fffe0ff */
[----:B------:R-:W-:Y:S02]  /*9010*/  LOP3.LUT R58, R58, R0, RZ, 0x3c, !PT ;  /* 0x000000003a3a7212 */ /* 0x000fe400078e3cff */
[----:B------:R-:W-:Y:S02]  /*9020*/  SEL R56, R56, RZ, P0 ;  /* 0x000000ff38387207 */ /* 0x000fe40000000000 */
[----:B------:R-:W-:Y:S01]  /*9030*/  SEL R22, R22, RZ, P1 ;  /* 0x000000ff16167207 */ /* 0x000fe20000800000 */
[----:B------:R-:W-:Y:S06]  /*9040*/  BRA.U UP0, `(.L_x_160) ;  /* 0xffffffdd00607547 */ /* 0x000fec000b83ffff */
[----:B------:R-:W1:Y:S01]  /*9050*/  LDCU.64 UR4, c[0x0][0x888] ;  /* 0x00011100ff0477ac */ /* 0x000e620008000a00 */
[----:B------:R-:W2:Y:S01]  /*9060*/  LDCU.64 UR6, c[0x0][0x890] ;  /* 0x00011200ff0677ac */ /* 0x000ea20008000a00 */
[----:B-1----:R-:W-:Y:S02]  /*9070*/  ISETP.NE.U32.AND P2, PT, RZ, UR4, PT ;  /* 0x00000004ff007c0c */ /* 0x002fe4000bf45070 */
[----:B--2---:R-:W-:Y:S02]  /*9080*/  ISETP.NE.U32.AND P1, PT, RZ, UR6, PT ;  /* 0x00000006ff007c0c */ /* 0x004fe4000bf25070 */
[----:B------:R-:W-:Y:S02]  /*9090*/  ISETP.NE.AND.EX P2, PT, RZ, UR5, PT, P2 ;  /* 0x00000005ff007c0c */ /* 0x000fe4000bf45320 */
[----:B------:R-:W-:-:S13]  /*90a0*/  ISETP.NE.AND.EX P0, PT, RZ, UR7, PT, P1 ;  /* 0x00000007ff007c0c */ /* 0x000fda000bf05310 */
[----:B------:R-:W-:Y:S05]  /*90b0*/  @P2 BRA P0, `(.L_x_161) ;  /* 0x00000000003c2947 */ /* 0x000fea0000000000 */
[----:B------:R-:W-:-:S13]  /*90c0*/  ISETP.NE.AND.EX P1, PT, RZ, UR7, PT, P1 ;  /* 0x00000007ff007c0c */ /* 0x000fda000bf25310 */
[----:B------:R-:W-:Y:S05]  /*90d0*/  @P1 BRA `(.L_x_162) ;  /* 0x00000000000c1947 */ /* 0x000fea0003800000 */
[----:B------:R-:W-:-:S13]  /*90e0*/  FSETP.NEU.AND P0, PT, R26, RZ, PT ;  /* 0x000000ff1a00720b */ /* 0x000fda0003f0d000 */
[----:B------:R-:W-:Y:S05]  /*90f0*/  @!P0 EXIT ;  /* 0x000000000000894d */ /* 0x000fea0003800000 */
[----:B------:R-:W-:Y:S05]  /*9100*/  BRA `(.L_x_161) ;  /* 0x0000000000287947 */ /* 0x000fea0003800000 */
.L_x_162:
[----:B------:R-:W-:Y:S01]  /*9110*/  ISETP.NE.AND P0, PT, R55, RZ, PT ;  /* 0x000000ff3700720c */ /* 0x000fe20003f05270 */
[----:B------:R-:W-:-:S12]  /*9120*/  BSSY.RECONVERGENT B0, `(.L_x_161) ;  /* 0x0000008000007945 */ /* 0x000fd80003800200 */
[----:B------:R-:W-:Y:S05]  /*9130*/  @P0 BRA `(.L_x_163) ;  /* 0x0000000000100947 */ /* 0x000fea0003800000 */
[----:B------:R-:W-:-:S04]  /*9140*/  ISETP.NE.U32.AND P0, PT, RZ, UR4, PT ;  /* 0x00000004ff007c0c */ /* 0x000fc8000bf05070 */
[----:B------:R-:W-:-:S13]  /*9150*/  ISETP.NE.AND.EX P0, PT, RZ, UR5, PT, P0 ;  /* 0x00000005ff007c0c */ /* 0x000fda000bf05300 */
[----:B------:R-:W-:Y:S05]  /*9160*/  @!P0 EXIT ;  /* 0x000000000000894d */ /* 0x000fea0003800000 */
[----:B------:R-:W-:Y:S05]  /*9170*/  BRA `(.L_x_164) ;  /* 0x0000000000087947 */ /* 0x000fea0003800000 */
.L_x_163:
[----:B------:R-:W-:-:S13]  /*9180*/  FSETP.NEU.AND P0, PT, R26, RZ, PT ;  /* 0x000000ff1a00720b */ /* 0x000fda0003f0d000 */
[----:B------:R-:W-:Y:S05]  /*9190*/  @!P0 EXIT ;  /* 0x000000000000894d */ /* 0x000fea0003800000 */
.L_x_164:
[----:B------:R-:W-:Y:S05]  /*91a0*/  BSYNC.RECONVERGENT B0 ;  /* 0x0000000000007941 */ /* 0x000fea0003800200 */
.L_x_161:
[----:B------:R-:W-:Y:S01]  /*91b0*/  ULEA UR6, UR52, UR45, 0x3 ;  /* 0x0000002d34067291 */ /* 0x000fe2000f8e18ff */
[----:B------:R-:W-:-:S04]  /*91c0*/  DEPBAR.LE SB0, 0x0 ;  /* 0x000080000000791a */ /* 0x000fc80000000000 */
[----:B------:R-:W-:-:S04]  /*91d0*/  UIADD3 UR6, UPT, UPT, UR6, 0x248, URZ ;  /* 0x0000024806067890 */ /* 0x000fc8000fffe0ff */
[----:B------:R-:W-:-:S09]  /*91e0*/  UPRMT UR6, UR55, 0x654, UR6 ;  /* 0x0000065437067896 */ /* 0x000fd20008000006 */
[----:B------:R-:W-:Y:S01]  /*91f0*/  SYNCS.ARRIVE.TRANS64.RED.A1T0 RZ, [UR6], RZ ;  /* 0x000000ffffff79a7 */ /* 0x000fe20008100406 */
[----:B------:R-:W-:Y:S05]  /*9200*/  EXIT ;  /* 0x000000000000794d */ /* 0x000fea0003800000 */
.L_x_25:
[----:B---3--:R3:W1:Y:S02]  /*9210*/  SYNCS.PHASECHK.TRANS64.TRYWAIT P0, [R0+URZ+0x2e0], R2 ;  /* 0x0002e002000075a7 */ /* 0x00866400080011ff */
[----:B-1----:R-:W-:Y:S05]  /*9220*/  @!P0 NANOSLEEP.SYNCS 0x989680 ;  /* 0x009896800000895d */ /* 0x002fea0003900000 */
[----:B------:R-:W1:Y:S02]  /*9230*/  @!P0 SYNCS.PHASECHK.TRANS64 P0, [R0+URZ+0x2e0], R2 ;  /* 0x0002e002000085a7 */ /* 0x000e6400080010ff */
[----:B-1----:R-:W-:Y:S05]  /*9240*/  @!P0 BRA `(.L_x_25) ;  /* 0xfffffffc00f08947 */ /* 0x002fea000383ffff */
[----:B------:R-:W-:Y:S05]  /*9250*/  BRA `(.L_x_165) ;  /* 0xffffff8c00647947 */ /* 0x000fea000383ffff */
.L_x_28:
[----:B---3--:R-:W-:-:S07]  /*9260*/  MOV R0, UR33 ;  /* 0x0000002100007c02 */ /* 0x008fce0008000f00 */
.L_x_166:
[----:B-1----:R1:W3:Y:S02]  /*9270*/  SYNCS.PHASECHK.TRANS64.TRYWAIT P0, [R0+URZ+0x118], R3 ;  /* 0x00011803000075a7 */ /* 0x0022e400080011ff */
[----:B---3--:R-:W-:Y:S05]  /*9280*/  @!P0 NANOSLEEP.SYNCS 0x989680 ;  /* 0x009896800000895d */ /* 0x008fea0003900000 */
[----:B------:R-:W3:Y:S02]  /*9290*/  @!P0 SYNCS.PHASECHK.TRANS64 P0, [R0+URZ+0x118], R3 ;  /* 0x00011803000085a7 */ /* 0x000ee400080010ff */
[----:B---3--:R-:W-:Y:S05]  /*92a0*/  @!P0 BRA `(.L_x_166) ;  /* 0xfffffffc00f08947 */ /* 0x008fea000383ffff */
[----:B------:R-:W-:Y:S05]  /*92b0*/  BRA `(.L_x_27) ;  /* 0xffffff8c00b47947 */ /* 0x000fea000383ffff */
.L_x_35:
[----:B-1----:R-:W-:-:S07]  /*92c0*/  MOV R0, UR17 ;  /* 0x0000001100007c02 */ /* 0x002fce0008000f00 */
.L_x_167:
[----:B-1----:R1:W2:Y:S02]  /*92d0*/  SYNCS.PHASECHK.TRANS64.TRYWAIT P0, [R0+URZ+0x118], R3 ;  /* 0x00011803000075a7 */ /* 0x0022a400080011ff */
[----:B--2---:R-:W-:Y:S05]  /*92e0*/  @!P0 NANOSLEEP.SYNCS 0x989680 ;  /* 0x009896800000895d */ /* 0x004fea0003900000 */
[----:B------:R-:W2:Y:S02]  /*92f0*/  @!P0 SYNCS.PHASECHK.TRANS64 P0, [R0+URZ+0x118], R3 ;  /* 0x00011803000085a7 */ /* 0x000ea400080010ff */
[----:B--2---:R-:W-:Y:S05]  /*9300*/  @!P0 BRA `(.L_x_167) ;  /* 0xfffffffc00f08947 */ /* 0x004fea000383ffff */
[----:B------:R-:W-:Y:S05]  /*9310*/  BRA `(.L_x_34) ;  /* 0xffffff9000807947 */ /* 0x000fea000383ffff */
.L_x_40:
[----:B-1----:R1:W2:Y:S02]  /*9320*/  SYNCS.PHASECHK.TRANS64.TRYWAIT P0, [R3+URZ+0x270], R0 ;  /* 0x00027000030075a7 */ /* 0x0022a400080011ff */
[----:B--2---:R-:W-:Y:S05]  /*9330*/  @!P0 NANOSLEEP.SYNCS 0x989680 ;  /* 0x009896800000895d */ /* 0x004fea0003900000 */
[----:B------:R-:W2:Y:S02]  /*9340*/  @!P0 SYNCS.PHASECHK.TRANS64 P0, [R3+URZ+0x270], R0 ;  /* 0x00027000030085a7 */ /* 0x000ea400080010ff */
[----:B--2---:R-:W-:Y:S05]  /*9350*/  @!P0 BRA `(.L_x_40) ;  /* 0xfffffffc00f08947 */ /* 0x004fea000383ffff */
[----:B------:R-:W-:Y:S05]  /*9360*/  BRA `(.L_x_168) ;  /* 0xffffff9400247947 */ /* 0x000fea000383ffff */
.L_x_44:
[----:B------:R-:W-:-:S07]  /*9370*/  MOV R0, UR4 ;  /* 0x0000000400007c02 */ /* 0x000fce0008000f00 */
.L_x_169:
[----:B-1----:R1:W2:Y:S02]  /*9380*/  SYNCS.PHASECHK.TRANS64.TRYWAIT P0, [R0+URZ], R2 ;  /* 0x00000002000075a7 */ /* 0x0022a400080011ff */
[----:B--2---:R-:W-:Y:S05]  /*9390*/  @!P0 NANOSLEEP.SYNCS 0x989680 ;  /* 0x009896800000895d */ /* 0x004fea0003900000 */
[----:B------:R-:W2:Y:S02]  /*93a0*/  @!P0 SYNCS.PHASECHK.TRANS64 P0, [R0+URZ], R2 ;  /* 0x00000002000085a7 */ /* 0x000ea400080010ff */
[----:B--2---:R-:W-:Y:S05]  /*93b0*/  @!P0 BRA `(.L_x_169) ;  /* 0xfffffffc00f08947 */ /* 0x004fea000383ffff */
[----:B------:R-:W-:Y:S05]  /*93c0*/  BRA `(.L_x_170) ;  /* 0xffffff9800d07947 */ /* 0x000fea000383ffff */
.L_x_45:
[----:B------:R-:W-:-:S07]  /*93d0*/  MOV R0, UR5 ;  /* 0x0000000500007c02 */ /* 0x000fce0008000f00 */
.L_x_171:
[----:B-1----:R1:W2:Y:S02]  /*93e0*/  SYNCS.PHASECHK.TRANS64.TRYWAIT P0, [R0+URZ], R3 ;  /* 0x00000003000075a7 */ /* 0x0022a400080011ff */
[----:B--2---:R-:W-:Y:S05]  /*93f0*/  @!P0 NANOSLEEP.SYNCS 0x989680 ;  /* 0x009896800000895d */ /* 0x004fea0003900000 */
[----:B------:R-:W2:Y:S02]  /*9400*/  @!P0 SYNCS.PHASECHK.TRANS64 P0, [R0+URZ], R3 ;  /* 0x00000003000085a7 */ /* 0x000ea400080010ff */
[----:B--2---:R-:W-:Y:S05]  /*9410*/  @!P0 BRA `(.L_x_171) ;  /* 0xfffffffc00f08947 */ /* 0x004fea000383ffff */
[----:B------:R-:W-:Y:S05]  /*9420*/  BRA `(.L_x_172) ;  /* 0xffffff9800dc7947 */ /* 0x000fea000383ffff */
.L_x_46:
[----:B------:R-:W-:-:S07]  /*9430*/  MOV R0, UR5 ;  /* 0x0000000500007c02 */ /* 0x000fce0008000f00 */
.L_x_173:
[----:B-1----:R1:W2:Y:S02]  /*9440*/  SYNCS.PHASECHK.TRANS64.TRYWAIT P0, [R0+URZ], R3 ;  /* 0x00000003000075a7 */ /* 0x0022a400080011ff */
[----:B--2---:R-:W-:Y:S05]  /*9450*/  @!P0 NANOSLEEP.SYNCS 0x989680 ;  /* 0x009896800000895d */ /* 0x004fea0003900000 */
[----:B------:R-:W2:Y:S02]  /*9460*/  @!P0 SYNCS.PHASECHK.TRANS64 P0, [R0+URZ], R3 ;  /* 0x00000003000085a7 */ /* 0x000ea400080010ff */
[----:B--2---:R-:W-:Y:S05]  /*9470*/  @!P0 BRA `(.L_x_173) ;  /* 0xfffffffc00f08947 */ /* 0x004fea000383ffff */
[----:B------:R-:W-:Y:S05]  /*9480*/  BRA `(.L_x_174) ;  /* 0xffffff9800e87947 */ /* 0x000fea000383ffff */
.L_x_47:
[----:B------:R-:W-:-:S07]  /*9490*/  MOV R0, UR5 ;  /* 0x0000000500007c02 */ /* 0x000fce0008000f00 */
.L_x_175:
[----:B-1----:R1:W2:Y:S02]  /*94a0*/  SYNCS.PHASECHK.TRANS64.TRYWAIT P0, [R0+URZ], R3 ;  /* 0x00000003000075a7 */ /* 0x0022a400080011ff */
[----:B--2---:R-:W-:Y:S05]  /*94b0*/  @!P0 NANOSLEEP.SYNCS 0x989680 ;  /* 0x009896800000895d */ /* 0x004fea0003900000 */
[----:B------:R-:W2:Y:S02]  /*94c0*/  @!P0 SYNCS.PHASECHK.TRANS64 P0, [R0+URZ], R3 ;  /* 0x00000003000085a7 */ /* 0x000ea400080010ff */
[----:B--2---:R-:W-:Y:S05]  /*94d0*/  @!P0 BRA `(.L_x_175) ;  /* 0xfffffffc00f08947 */ /* 0x004fea000383ffff */
[----:B------:R-:W-:Y:S05]  /*94e0*/  BRA `(.L_x_176) ;  /* 0xffffff9800f47947 */ /* 0x000fea000383ffff */
.L_x_48:
[----:B------:R-:W-:-:S07]  /*94f0*/  MOV R0, UR5 ;  /* 0x0000000500007c02 */ /* 0x000fce0008000f00 */
.L_x_177:
[----:B-1----:R1:W2:Y:S02]  /*9500*/  SYNCS.PHASECHK.TRANS64.TRYWAIT P0, [R0+URZ], R3 ;  /* 0x00000003000075a7 */ /* 0x0022a400080011ff */
[----:B--2---:R-:W-:Y:S05]  /*9510*/  @!P0 NANOSLEEP.SYNCS 0x989680 ;  /* 0x009896800000895d */ /* 0x004fea0003900000 */
[----:B------:R-:W2:Y:S02]  /*9520*/  @!P0 SYNCS.PHASECHK.TRANS64 P0, [R0+URZ], R3 ;  /* 0x00000003000085a7 */ /* 0x000ea400080010ff */
[----:B--2---:R-:W-:Y:S05]  /*9530*/  @!P0 BRA `(.L_x_177) ;  /* 0xfffffffc00f08947 */ /* 0x004fea000383ffff */
[----:B------:R-:W-:Y:S05]  /*9540*/  BRA `(.L_x_178) ;  /* 0xffffff9c00007947 */ /* 0x000fea000383ffff */
.L_x_49:
[----:B------:R-:W-:-:S07]  /*9550*/  MOV R0, UR5 ;  /* 0x0000000500007c02 */ /* 0x000fce0008000f00 */
.L_x_179:
[----:B-1----:R1:W2:Y:S02]  /*9560*/  SYNCS.PHASECHK.TRANS64.TRYWAIT P0, [R0+URZ], R3 ;  /* 0x00000003000075a7 */ /* 0x0022a400080011ff */
[----:B--2---:R-:W-:Y:S05]  /*9570*/  @!P0 NANOSLEEP.SYNCS 0x989680 ;  /* 0x009896800000895d */ /* 0x004fea0003900000 */
[----:B------:R-:W2:Y:S02]  /*9580*/  @!P0 SYNCS.PHASECHK.TRANS64 P0, [R0+URZ], R3 ;  /* 0x00000003000085a7 */ /* 0x000ea400080010ff */
[----:B--2---:R-:W-:Y:S05]  /*9590*/  @!P0 BRA `(.L_x_179) ;  /* 0xfffffffc00f08947 */ /* 0x004fea000383ffff */
[----:B------:R-:W-:Y:S05]  /*95a0*/  BRA `(.L_x_180) ;  /* 0xffffff9c000c7947 */ /* 0x000fea000383ffff */
.L_x_50:
[----:B------:R-:W-:-:S07]  /*95b0*/  MOV R0, UR5 ;  /* 0x0000000500007c02 */ /* 0x000fce0008000f00 */
.L_x_181:
[----:B-1----:R1:W2:Y:S02]  /*95c0*/  SYNCS.PHASECHK.TRANS64.TRYWAIT P0, [R0+URZ], R3 ;  /* 0x00000003000075a7 */ /* 0x0022a400080011ff */
[----:B--2---:R-:W-:Y:S05]  /*95d0*/  @!P0 NANOSLEEP.SYNCS 0x989680 ;  /* 0x009896800000895d */ /* 0x004fea0003900000 */
[----:B------:R-:W2:Y:S02]  /*95e0*/  @!P0 SYNCS.PHASECHK.TRANS64 P0, [R0+URZ], R3 ;  /* 0x00000003000085a7 */ /* 0x000ea400080010ff */
[----:B--2---:R-:W-:Y:S05]  /*95f0*/  @!P0 BRA `(.L_x_181) ;  /* 0xfffffffc00f08947 */ /* 0x004fea000383ffff */
[----:B------:R-:W-:Y:S05]  /*9600*/  BRA `(.L_x_182) ;  /* 0xffffff9c00187947 */ /* 0x000fea000383ffff */
.L_x_51:
[----:B------:R-:W-:-:S07]  /*9610*/  MOV R0, UR5 ;  /* 0x0000000500007c02 */ /* 0x000fce0008000f00 */
.L_x_183:
[----:B-1----:R1:W2:Y:S02]  /*9620*/  SYNCS.PHASECHK.TRANS64.TRYWAIT P0, [R0+URZ], R3 ;  /* 0x00000003000075a7 */ /* 0x0022a400080011ff */
[----:B--2---:R-:W-:Y:S05]  /*9630*/  @!P0 NANOSLEEP.SYNCS 0x989680 ;  /* 0x009896800000895d */ /* 0x004fea0003900000 */
[----:B------:R-:W2:Y:S02]  /*9640*/  @!P0 SYNCS.PHASECHK.TRANS64 P0, [R0+URZ], R3 ;  /* 0x00000003000085a7 */ /* 0x000ea400080010ff */
[----:B--2---:R-:W-:Y:S05]  /*9650*/  @!P0 BRA `(.L_x_183) ;  /* 0xfffffffc00f08947 */ /* 0x004fea000383ffff */
[----:B------:R-:W-:Y:S05]  /*9660*/  BRA `(.L_x_184) ;  /* 0xffffff9c00247947 */ /* 0x000fea000383ffff */
.L_x_52:
[----:B------:R-:W-:-:S07]  /*9670*/  MOV R0, UR5 ;  /* 0x0000000500007c02 */ /* 0x000fce0008000f00 */
.L_x_185:
[----:B-1----:R1:W2:Y:S02]  /*9680*/  SYNCS.PHASECHK.TRANS64.TRYWAIT P0, [R0+URZ], R3 ;  /* 0x00000003000075a7 */ /* 0x0022a400080011ff */
[----:B--2---:R-:W-:Y:S05]  /*9690*/  @!P0 NANOSLEEP.SYNCS 0x989680 ;  /* 0x009896800000895d */ /* 0x004fea0003900000 */
[----:B------:R-:W2:Y:S02]  /*96a0*/  @!P0 SYNCS.PHASECHK.TRANS64 P0, [R0+URZ], R3 ;  /* 0x00000003000085a7 */ /* 0x000ea400080010ff */
[----:B--2---:R-:W-:Y:S05]  /*96b0*/  @!P0 BRA `(.L_x_185) ;  /* 0xfffffffc00f08947 */ /* 0x004fea000383ffff */
[----:B------:R-:W-:Y:S05]  /*96c0*/  BRA `(.L_x_186) ;  /* 0xffffff9c00307947 */ /* 0x000fea000383ffff */
.L_x_53:
[----:B------:R-:W-:-:S07]  /*96d0*/  MOV R0, UR5 ;  /* 0x0000000500007c02 */ /* 0x000fce0008000f00 */
.L_x_187:
[----:B-1----:R1:W2:Y:S02]  /*96e0*/  SYNCS.PHASECHK.TRANS64.TRYWAIT P0, [R0+URZ], R3 ;  /* 0x00000003000075a7 */ /* 0x0022a400080011ff */
[----:B--2---:R-:W-:Y:S05]  /*96f0*/  @!P0 NANOSLEEP.SYNCS 0x989680 ;  /* 0x009896800000895d */ /* 0x004fea0003900000 */
[----:B------:R-:W2:Y:S02]  /*9700*/  @!P0 SYNCS.PHASECHK.TRANS64 P0, [R0+URZ], R3 ;  /* 0x00000003000085a7 */ /* 0x000ea400080010ff */
[----:B--2---:R-:W-:Y:S05]  /*9710*/  @!P0 BRA `(.L_x_187) ;  /* 0xfffffffc00f08947 */ /* 0x004fea000383ffff */
[----:B------:R-:W-:Y:S05]  /*9720*/  BRA `(.L_x_188) ;  /* 0xffffff9c003c7947 */ /* 0x000fea000383ffff */
.L_x_54:
[----:B------:R-:W-:-:S07]  /*9730*/  MOV R0, UR5 ;  /* 0x0000000500007c02 */ /* 0x000fce0008000f00 */
.L_x_189:
[----:B-1----:R1:W2:Y:S02]  /*9740*/  SYNCS.PHASECHK.TRANS64.TRYWAIT P0, [R0+URZ], R3 ;  /* 0x00000003000075a7 */ /* 0x0022a400080011ff */
[----:B--2---:R-:W-:Y:S05]  /*9750*/  @!P0 NANOSLEEP.SYNCS 0x989680 ;  /* 0x009896800000895d */ /* 0x004fea0003900000 */
[----:B------:R-:W2:Y:S02]  /*9760*/  @!P0 SYNCS.PHASECHK.TRANS64 P0, [R0+URZ], R3 ;  /* 0x00000003000085a7 */ /* 0x000ea400080010ff */
[----:B--2---:R-:W-:Y:S05]  /*9770*/  @!P0 BRA `(.L_x_189) ;  /* 0xfffffffc00f08947 */ /* 0x004fea000383ffff */
[----:B------:R-:W-:Y:S05]  /*9780*/  BRA `(.L_x_190) ;  /* 0xffffff9c00487947 */ /* 0x000fea000383ffff */
.L_x_55:
[----:B------:R-:W-:-:S07]  /*9790*/  MOV R0, UR5 ;  /* 0x0000000500007c02 */ /* 0x000fce0008000f00 */
.L_x_191:
[----:B-1----:R1:W2:Y:S02]  /*97a0*/  SYNCS.PHASECHK.TRANS64.TRYWAIT P0, [R0+URZ], R3 ;  /* 0x00000003000075a7 */ /* 0x0022a400080011ff */
[----:B--2---:R-:W-:Y:S05]  /*97b0*/  @!P0 NANOSLEEP.SYNCS 0x989680 ;  /* 0x009896800000895d */ /* 0x004fea0003900000 */
[----:B------:R-:W2:Y:S02]  /*97c0*/  @!P0 SYNCS.PHASECHK.TRANS64 P0, [R0+URZ], R3 ;  /* 0x00000003000085a7 */ /* 0x000ea400080010ff */
[----:B--2---:R-:W-:Y:S05]  /*97d0*/  @!P0 BRA `(.L_x_191) ;  /* 0xfffffffc00f08947 */ /* 0x004fea000383ffff */
[----:B------:R-:W-:Y:S05]  /*97e0*/  BRA `(.L_x_192) ;  /* 0xffffff9c00547947 */ /* 0x000fea000383ffff */
.L_x_56:
[----:B------:R-:W-:-:S07]  /*97f0*/  MOV R0, UR5 ;  /* 0x0000000500007c02 */ /* 0x000fce0008000f00 */
.L_x_193:
[----:B-1----:R1:W2:Y:S02]  /*9800*/  SYNCS.PHASECHK.TRANS64.TRYWAIT P0, [R0+URZ], R3 ;  /* 0x00000003000075a7 */ /* 0x0022a400080011ff */
[----:B--2---:R-:W-:Y:S05]  /*9810*/  @!P0 NANOSLEEP.SYNCS 0x989680 ;  /* 0x009896800000895d */ /* 0x004fea0003900000 */
[----:B------:R-:W2:Y:S02]  /*9820*/  @!P0 SYNCS.PHASECHK.TRANS64 P0, [R0+URZ], R3 ;  /* 0x00000003000085a7 */ /* 0x000ea400080010ff */
[----:B--2---:R-:W-:Y:S05]  /*9830*/  @!P0 BRA `(.L_x_193) ;  /* 0xfffffffc00f08947 */ /* 0x004fea000383ffff */
[----:B------:R-:W-:Y:S05]  /*9840*/  BRA `(.L_x_194) ;  /* 0xffffff9c00607947 */ /* 0x000fea000383ffff */
.L_x_57:
[----:B------:R-:W-:-:S07]  /*9850*/  MOV R0, UR5 ;  /* 0x0000000500007c02 */ /* 0x000fce0008000f00 */
.L_x_195:
[----:B-1----:R1:W2:Y:S02]  /*9860*/  SYNCS.PHASECHK.TRANS64.TRYWAIT P0, [R0+URZ], R3 ;  /* 0x00000003000075a7 */ /* 0x0022a400080011ff */
[----:B--2---:R-:W-:Y:S05]  /*9870*/  @!P0 NANOSLEEP.SYNCS 0x989680 ;  /* 0x009896800000895d */ /* 0x004fea0003900000 */
[----:B------:R-:W2:Y:S02]  /*9880*/  @!P0 SYNCS.PHASECHK.TRANS64 P0, [R0+URZ], R3 ;  /* 0x00000003000085a7 */ /* 0x000ea400080010ff */
[----:B--2---:R-:W-:Y:S05]  /*9890*/  @!P0 BRA `(.L_x_195) ;  /* 0xfffffffc00f08947 */ /* 0x004fea000383ffff */
[----:B------:R-:W-:Y:S05]  /*98a0*/  BRA `(.L_x_196) ;  /* 0xffffff9c006c7947 */ /* 0x000fea000383ffff */
.L_x_58:
[----:B------:R-:W-:-:S07]  /*98b0*/  MOV R0, UR5 ;  /* 0x0000000500007c02 */ /* 0x000fce0008000f00 */
.L_x_197:
[----:B-1----:R1:W2:Y:S02]  /*98c0*/  SYNCS.PHASECHK.TRANS64.TRYWAIT P0, [R0+URZ], R3 ;  /* 0x00000003000075a7 */ /* 0x0022a400080011ff */
[----:B--2---:R-:W-:Y:S05]  /*98d0*/  @!P0 NANOSLEEP.SYNCS 0x989680 ;  /* 0x009896800000895d */ /* 0x004fea0003900000 */
[----:B------:R-:W2:Y:S02]  /*98e0*/  @!P0 SYNCS.PHASECHK.TRANS64 P0, [R0+URZ], R3 ;  /* 0x00000003000085a7 */ /* 0x000ea400080010ff */
[----:B--2---:R-:W-:Y:S05]  /*98f0*/  @!P0 BRA `(.L_x_197) ;  /* 0xfffffffc00f08947 */ /* 0x004fea000383ffff */
[----:B------:R-:W-:Y:S05]  /*9900*/  BRA `(.L_x_198) ;  /* 0xffffff9c00787947 */ /* 0x000fea000383ffff */
.L_x_59:
[----:B------:R-:W-:-:S07]  /*9910*/  MOV R0, UR5 ;  /* 0x0000000500007c02 */ /* 0x000fce0008000f00 */
.L_x_199:
[----:B-1----:R1:W2:Y:S02]  /*9920*/  SYNCS.PHASECHK.TRANS64.TRYWAIT P0, [R0+URZ], R3 ;  /* 0x00000003000075a7 */ /* 0x0022a400080011ff */
[----:B--2---:R-:W-:Y:S05]  /*9930*/  @!P0 NANOSLEEP.SYNCS 0x989680 ;  /* 0x009896800000895d */ /* 0x004fea0003900000 */
[----:B------:R-:W2:Y:S02]  /*9940*/  @!P0 SYNCS.PHASECHK.TRANS64 P0, [R0+URZ], R3 ;  /* 0x00000003000085a7 */ /* 0x000ea400080010ff */
[----:B--2---:R-:W-:Y:S05]  /*9950*/  @!P0 BRA `(.L_x_199) ;  /* 0xfffffffc00f08947 */ /* 0x004fea000383ffff */
[----:B------:R-:W-:Y:S05]  /*9960*/  BRA `(.L_x_200) ;  /* 0xffffff9c00847947 */ /* 0x000fea000383ffff */
.L_x_60:
[----:B------:R-:W-:-:S07]  /*9970*/  MOV R0, UR5 ;  /* 0x0000000500007c02 */ /* 0x000fce0008000f00 */
.L_x_201:
[----:B-1----:R1:W2:Y:S02]  /*9980*/  SYNCS.PHASECHK.TRANS64.TRYWAIT P0, [R0+URZ], R3 ;  /* 0x00000003000075a7 */ /* 0x0022a400080011ff */
[----:B--2---:R-:W-:Y:S05]  /*9990*/  @!P0 NANOSLEEP.SYNCS 0x989680 ;  /* 0x009896800000895d */ /* 0x004fea0003900000 */
[----:B------:R-:W2:Y:S02]  /*99a0*/  @!P0 SYNCS.PHASECHK.TRANS64 P0, [R0+URZ], R3 ;  /* 0x00000003000085a7 */ /* 0x000ea400080010ff */
[----:B--2---:R-:W-:Y:S05]  /*99b0*/  @!P0 BRA `(.L_x_201) ;  /* 0xfffffffc00f08947 */ /* 0x004fea000383ffff */
[----:B------:R-:W-:Y:S05]  /*99c0*/  BRA `(.L_x_202) ;  /* 0xffffff9c00907947 */ /* 0x000fea000383ffff */
.L_x_61:
[----:B------:R-:W-:-:S07]  /*99d0*/  MOV R0, UR5 ;  /* 0x0000000500007c02 */ /* 0x000fce0008000f00 */
.L_x_203:
[----:B-1----:R1:W2:Y:S02]  /*99e0*/  SYNCS.PHASECHK.TRANS64.TRYWAIT P0, [R0+URZ], R3 ;  /* 0x00000003000075a7 */ /* 0x0022a400080011ff */
[----:B--2---:R-:W-:Y:S05]  /*99f0*/  @!P0 NANOSLEEP.SYNCS 0x989680 ;  /* 0x009896800000895d */ /* 0x004fea0003900000 */
[----:B------:R-:W2:Y:S02]  /*9a00*/  @!P0 SYNCS.PHASECHK.TRANS64 P0, [R0+URZ], R3 ;  /* 0x00000003000085a7 */ /* 0x000ea400080010ff */
[----:B--2---:R-:W-:Y:S05]  /*9a10*/  @!P0 BRA `(.L_x_203) ;  /* 0xfffffffc00f08947 */ /* 0x004fea000383ffff */
[----:B------:R-:W-:Y:S05]  /*9a20*/  BRA `(.L_x_204) ;  /* 0xffffff9c009c7947 */ /* 0x000fea000383ffff */
.L_x_62:
[----:B------:R-:W-:-:S07]  /*9a30*/  MOV R0, UR5 ;  /* 0x0000000500007c02 */ /* 0x000fce0008000f00 */
.L_x_205:
[----:B-1----:R1:W2:Y:S02]  /*9a40*/  SYNCS.PHASECHK.TRANS64.TRYWAIT P0, [R0+URZ], R3 ;  /* 0x00000003000075a7 */ /* 0x0022a400080011ff */
[----:B--2---:R-:W-:Y:S05]  /*9a50*/  @!P0 NANOSLEEP.SYNCS 0x989680 ;  /* 0x009896800000895d */ /* 0x004fea0003900000 */
[----:B------:R-:W2:Y:S02]  /*9a60*/  @!P0 SYNCS.PHASECHK.TRANS64 P0, [R0+URZ], R3 ;  /* 0x00000003000085a7 */ /* 0x000ea400080010ff */
[----:B--2---:R-:W-:Y:S05]  /*9a70*/  @!P0 BRA `(.L_x_205) ;  /* 0xfffffffc00f08947 */ /* 0x004fea000383ffff */
[----:B------:R-:W-:Y:S05]  /*9a80*/  BRA `(.L_x_206) ;  /* 0xffffff9c00a87947 */ /* 0x000fea000383ffff */
.L_x_63:
[----:B------:R-:W-:-:S07]  /*9a90*/  MOV R0, UR5 ;  /* 0x0000000500007c02 */ /* 0x000fce0008000f00 */
.L_x_207:
[----:B-1----:R1:W2:Y:S02]  /*9aa0*/  SYNCS.PHASECHK.TRANS64.TRYWAIT P0, [R0+URZ], R3 ;  /* 0x00000003000075a7 */ /* 0x0022a400080011ff */
[----:B--2---:R-:W-:Y:S05]  /*9ab0*/  @!P0 NANOSLEEP.SYNCS 0x989680 ;  /* 0x009896800000895d */ /* 0x004fea0003900000 */
[----:B------:R-:W2:Y:S02]  /*9ac0*/  @!P0 SYNCS.PHASECHK.TRANS64 P0, [R0+URZ], R3 ;  /* 0x00000003000085a7 */ /* 0x000ea400080010ff */
[----:B--2---:R-:W-:Y:S05]  /*9ad0*/  @!P0 BRA `(.L_x_207) ;  /* 0xfffffffc00f08947 */ /* 0x004fea000383ffff */
[----:B------:R-:W-:Y:S05]  /*9ae0*/  BRA `(.L_x_208) ;  /* 0xffffff9c00b47947 */ /* 0x000fea000383ffff */
.L_x_64:
[----:B------:R-:W-:-:S07]  /*9af0*/  MOV R0, UR5 ;  /* 0x0000000500007c02 */ /* 0x000fce0008000f00 */
.L_x_209:
[----:B-1----:R1:W2:Y:S02]  /*9b00*/  SYNCS.PHASECHK.TRANS64.TRYWAIT P0, [R0+URZ], R3 ;  /* 0x00000003000075a7 */ /* 0x0022a400080011ff */
[----:B--2---:R-:W-:Y:S05]  /*9b10*/  @!P0 NANOSLEEP.SYNCS 0x989680 ;  /* 0x009896800000895d */ /* 0x004fea0003900000 */
[----:B------:R-:W2:Y:S02]  /*9b20*/  @!P0 SYNCS.PHASECHK.TRANS64 P0, [R0+URZ], R3 ;  /* 0x00000003000085a7 */ /* 0x000ea400080010ff */
[----:B--2---:R-:W-:Y:S05]  /*9b30*/  @!P0 BRA `(.L_x_209) ;  /* 0xfffffffc00f08947 */ /* 0x004fea000383ffff */
[----:B------:R-:W-:Y:S05]  /*9b40*/  BRA `(.L_x_210) ;  /* 0xffffff9c00c07947 */ /* 0x000fea000383ffff */
.L_x_65:
[----:B------:R-:W-:-:S07]  /*9b50*/  MOV R0, UR5 ;  /* 0x0000000500007c02 */ /* 0x000fce0008000f00 */
.L_x_211:
[----:B-1----:R1:W2:Y:S02]  /*9b60*/  SYNCS.PHASECHK.TRANS64.TRYWAIT P0, [R0+URZ], R3 ;  /* 0x00000003000075a7 */ /* 0x0022a400080011ff */
[----:B--2---:R-:W-:Y:S05]  /*9b70*/  @!P0 NANOSLEEP.SYNCS 0x989680 ;  /* 0x009896800000895d */ /* 0x004fea0003900000 */
[----:B------:R-:W2:Y:S02]  /*9b80*/  @!P0 SYNCS.PHASECHK.TRANS64 P0, [R0+URZ], R3 ;  /* 0x00000003000085a7 */ /* 0x000ea400080010ff */
[----:B--2---:R-:W-:Y:S05]  /*9b90*/  @!P0 BRA `(.L_x_211) ;  /* 0xfffffffc00f08947 */ /* 0x004fea000383ffff */
[----:B------:R-:W-:Y:S05]  /*9ba0*/  BRA `(.L_x_212) ;  /* 0xffffff9c00cc7947 */ /* 0x000fea000383ffff */
.L_x_66:
[----:B------:R-:W-:-:S07]  /*9bb0*/  MOV R0, UR5 ;  /* 0x0000000500007c02 */ /* 0x000fce0008000f00 */
.L_x_213:
[----:B-1----:R1:W2:Y:S02]  /*9bc0*/  SYNCS.PHASECHK.TRANS64.TRYWAIT P0, [R0+URZ], R3 ;  /* 0x00000003000075a7 */ /* 0x0022a400080011ff */
[----:B--2---:R-:W-:Y:S05]  /*9bd0*/  @!P0 NANOSLEEP.SYNCS 0x989680 ;  /* 0x009896800000895d */ /* 0x004fea0003900000 */
[----:B------:R-:W2:Y:S02]  /*9be0*/  @!P0 SYNCS.PHASECHK.TRANS64 P0, [R0+URZ], R3 ;  /* 0x00000003000085a7 */ /* 0x000ea400080010ff */
[----:B--2---:R-:W-:Y:S05]  /*9bf0*/  @!P0 BRA `(.L_x_213) ;  /* 0xfffffffc00f08947 */ /* 0x004fea000383ffff */
[----:B------:R-:W-:Y:S05]  /*9c00*/  BRA `(.L_x_214) ;  /* 0xffffff9c00d87947 */ /* 0x000fea000383ffff */
.L_x_67:
[----:B------:R-:W-:-:S07]  /*9c10*/  MOV R0, UR5 ;  /* 0x0000000500007c02 */ /* 0x000fce0008000f00 */
.L_x_215:
[----:B-1----:R1:W2:Y:S02]  /*9c20*/  SYNCS.PHASECHK.TRANS64.TRYWAIT P0, [R0+URZ], R3 ;  /* 0x00000003000075a7 */ /* 0x0022a400080011ff */
[----:B--2---:R-:W-:Y:S05]  /*9c30*/  @!P0 NANOSLEEP.SYNCS 0x989680 ;  /* 0x009896800000895d */ /* 0x004fea0003900000 */
[----:B------:R-:W2:Y:S02]  /*9c40*/  @!P0 SYNCS.PHASECHK.TRANS64 P0, [R0+URZ], R3 ;  /* 0x00000003000085a7 */ /* 0x000ea400080010ff */
[----:B--2---:R-:W-:Y:S05]  /*9c50*/  @!P0 BRA `(.L_x_215) ;  /* 0xfffffffc00f08947 */ /* 0x004fea000383ffff */
[----:B------:R-:W-:Y:S05]  /*9c60*/  BRA `(.L_x_216) ;  /* 0xffffff9c00e47947 */ /* 0x000fea000383ffff */
.L_x_68:
[----:B------:R-:W-:-:S07]  /*9c70*/  MOV R0, UR5 ;  /* 0x0000000500007c02 */ /* 0x000fce0008000f00 */
.L_x_217:
[----:B-1----:R1:W2:Y:S02]  /*9c80*/  SYNCS.PHASECHK.TRANS64.TRYWAIT P0, [R0+URZ], R3 ;  /* 0x00000003000075a7 */ /* 0x0022a400080011ff */
[----:B--2---:R-:W-:Y:S05]  /*9c90*/  @!P0 NANOSLEEP.SYNCS 0x989680 ;  /* 0x009896800000895d */ /* 0x004fea0003900000 */
[----:B------:R-:W2:Y:S02]  /*9ca0*/  @!P0 SYNCS.PHASECHK.TRANS64 P0, [R0+URZ], R3 ;  /* 0x00000003000085a7 */ /* 0x000ea400080010ff */
[----:B--2---:R-:W-:Y:S05]  /*9cb0*/  @!P0 BRA `(.L_x_217) ;  /* 0xfffffffc00f08947 */ /* 0x004fea000383ffff */
[----:B------:R-:W-:Y:S05]  /*9cc0*/  BRA `(.L_x_218) ;  /* 0xffffff9c00f07947 */ /* 0x000fea000383ffff */
.L_x_69:
[----:B------:R-:W-:-:S07]  /*9cd0*/  MOV R0, UR5 ;  /* 0x0000000500007c02 */ /* 0x000fce0008000f00 */
.L_x_219:
[----:B-1----:R1:W2:Y:S02]  /*9ce0*/  SYNCS.PHASECHK.TRANS64.TRYWAIT P0, [R0+URZ], R3 ;  /* 0x00000003000075a7 */ /* 0x0022a400080011ff */
[----:B--2---:R-:W-:Y:S05]  /*9cf0*/  @!P0 NANOSLEEP.SYNCS 0x989680 ;  /* 0x009896800000895d */ /* 0x004fea0003900000 */
[----:B------:R-:W2:Y:S02]  /*9d00*/  @!P0 SYNCS.PHASECHK.TRANS64 P0, [R0+URZ], R3 ;  /* 0x00000003000085a7 */ /* 0x000ea400080010ff */
[----:B--2---:R-:W-:Y:S05]  /*9d10*/  @!P0 BRA `(.L_x_219) ;  /* 0xfffffffc00f08947 */ /* 0x004fea000383ffff */
[----:B------:R-:W-:Y:S05]  /*9d20*/  BRA `(.L_x_220) ;  /* 0xffffff9c00fc7947 */ /* 0x000fea000383ffff */
.L_x_70:
[----:B------:R-:W-:-:S07]  /*9d30*/  MOV R0, UR5 ;  /* 0x0000000500007c02 */ /* 0x000fce0008000f00 */
.L_x_221:
[----:B-1----:R1:W2:Y:S02]  /*9d40*/  SYNCS.PHASECHK.TRANS64.TRYWAIT P0, [R0+URZ], R3 ;  /* 0x00000003000075a7 */ /* 0x0022a400080011ff */
[----:B--2---:R-:W-:Y:S05]  /*9d50*/  @!P0 NANOSLEEP.SYNCS 0x989680 ;  /* 0x009896800000895d */ /* 0x004fea0003900000 */
[----:B------:R-:W2:Y:S02]  /*9d60*/  @!P0 SYNCS.PHASECHK.TRANS64 P0, [R0+URZ], R3 ;  /* 0x00000003000085a7 */ /* 0x000ea400080010ff */
[----:B--2---:R-:W-:Y:S05]  /*9d70*/  @!P0 BRA `(.L_x_221) ;  /* 0xfffffffc00f08947 */ /* 0x004fea000383ffff */
[----:B------:R-:W-:Y:S05]  /*9d80*/  BRA `(.L_x_222) ;  /* 0xffffffa000087947 */ /* 0x000fea000383ffff */
.L_x_71:
[----:B------:R-:W-:-:S07]  /*9d90*/  MOV R0, UR5 ;  /* 0x0000000500007c02 */ /* 0x000fce0008000f00 */
.L_x_223:
[----:B-1----:R1:W2:Y:S02]  /*9da0*/  SYNCS.PHASECHK.TRANS64.TRYWAIT P0, [R0+URZ], R3 ;  /* 0x00000003000075a7 */ /* 0x0022a400080011ff */
[----:B--2---:R-:W-:Y:S05]  /*9db0*/  @!P0 NANOSLEEP.SYNCS 0x989680 ;  /* 0x009896800000895d */ /* 0x004fea0003900000 */
[----:B------:R-:W2:Y:S02]  /*9dc0*/  @!P0 SYNCS.PHASECHK.TRANS64 P0, [R0+URZ], R3 ;  /* 0x00000003000085a7 */ /* 0x000ea400080010ff */
[----:B--2---:R-:W-:Y:S05]  /*9dd0*/  @!P0 BRA `(.L_x_223) ;  /* 0xfffffffc00f08947 */ /* 0x004fea000383ffff */
[----:B------:R-:W-:Y:S05]  /*9de0*/  BRA `(.L_x_224) ;  /* 0xffffffa000147947 */ /* 0x000fea000383ffff */
.L_x_72:
[----:B------:R-:W-:-:S07]  /*9df0*/  MOV R0, UR5 ;  /* 0x0000000500007c02 */ /* 0x000fce0008000f00 */
.L_x_225:
[----:B-1----:R1:W2:Y:S02]  /*9e00*/  SYNCS.PHASECHK.TRANS64.TRYWAIT P0, [R0+URZ], R3 ;  /* 0x00000003000075a7 */ /* 0x0022a400080011ff */
[----:B--2---:R-:W-:Y:S05]  /*9e10*/  @!P0 NANOSLEEP.SYNCS 0x989680 ;  /* 0x009896800000895d */ /* 0x004fea0003900000 */
[----:B------:R-:W2:Y:S02]  /*9e20*/  @!P0 SYNCS.PHASECHK.TRANS64 P0, [R0+URZ], R3 ;  /* 0x00000003000085a7 */ /* 0x000ea400080010ff */
[----:B--2---:R-:W-:Y:S05]  /*9e30*/  @!P0 BRA `(.L_x_225) ;  /* 0xfffffffc00f08947 */ /* 0x004fea000383ffff */
[----:B------:R-:W-:Y:S05]  /*9e40*/  BRA `(.L_x_226) ;  /* 0xffffffa000207947 */ /* 0x000fea000383ffff */
.L_x_73:
[----:B------:R-:W-:-:S07]  /*9e50*/  MOV R0, UR5 ;  /* 0x0000000500007c02 */ /* 0x000fce0008000f00 */
.L_x_227:
[----:B-1----:R1:W2:Y:S02]  /*9e60*/  SYNCS.PHASECHK.TRANS64.TRYWAIT P0, [R0+URZ], R3 ;  /* 0x00000003000075a7 */ /* 0x0022a400080011ff */
[----:B--2---:R-:W-:Y:S05]  /*9e70*/  @!P0 NANOSLEEP.SYNCS 0x989680 ;  /* 0x009896800000895d */ /* 0x004fea0003900000 */
[----:B------:R-:W2:Y:S02]  /*9e80*/  @!P0 SYNCS.PHASECHK.TRANS64 P0, [R0+URZ], R3 ;  /* 0x00000003000085a7 */ /* 0x000ea400080010ff */
[----:B--2---:R-:W-:Y:S05]  /*9e90*/  @!P0 BRA `(.L_x_227) ;  /* 0xfffffffc00f08947 */ /* 0x004fea000383ffff */
[----:B------:R-:W-:Y:S05]  /*9ea0*/  BRA `(.L_x_228) ;  /* 0xffffffa0002c7947 */ /* 0x000fea000383ffff */
.L_x_74:
[----:B------:R-:W-:-:S07]  /*9eb0*/  MOV R0, UR5 ;  /* 0x0000000500007c02 */ /* 0x000fce0008000f00 */
.L_x_229:
[----:B-1----:R1:W2:Y:S02]  /*9ec0*/  SYNCS.PHASECHK.TRANS64.TRYWAIT P0, [R0+URZ], R3 ;  /* 0x00000003000075a7 */ /* 0x0022a400080011ff */
[----:B--2---:R-:W-:Y:S05]  /*9ed0*/  @!P0 NANOSLEEP.SYNCS 0x989680 ;  /* 0x009896800000895d */ /* 0x004fea0003900000 */
[----:B------:R-:W2:Y:S02]  /*9ee0*/  @!P0 SYNCS.PHASECHK.TRANS64 P0, [R0+URZ], R3 ;  /* 0x00000003000085a7 */ /* 0x000ea400080010ff */
[----:B--2---:R-:W-:Y:S05]  /*9ef0*/  @!P0 BRA `(.L_x_229) ;  /* 0xfffffffc00f08947 */ /* 0x004fea000383ffff */
[----:B------:R-:W-:Y:S05]  /*9f00*/  BRA `(.L_x_230) ;  /* 0xffffffa000387947 */ /* 0x000fea000383ffff */
.L_x_75:
[----:B------:R-:W-:-:S07]  /*9f10*/  MOV R0, UR5 ;  /* 0x0000000500007c02 */ /* 0x000fce0008000f00 */
.L_x_231:
[----:B-1----:R1:W2:Y:S02]  /*9f20*/  SYNCS.PHASECHK.TRANS64.TRYWAIT P0, [R0+URZ], R3 ;  /* 0x00000003000075a7 */ /* 0x0022a400080011ff */
[----:B--2---:R-:W-:Y:S05]  /*9f30*/  @!P0 NANOSLEEP.SYNCS 0x989680 ;  /* 0x009896800000895d */ /* 0x004fea0003900000 */
[----:B------:R-:W2:Y:S02]  /*9f40*/  @!P0 SYNCS.PHASECHK.TRANS64 P0, [R0+URZ], R3 ;  /* 0x00000003000085a7 */ /* 0x000ea400080010ff */
[----:B--2---:R-:W-:Y:S05]  /*9f50*/  @!P0 BRA `(.L_x_231) ;  /* 0xfffffffc00f08947 */ /* 0x004fea000383ffff */
[----:B------:R-:W-:Y:S05]  /*9f60*/  BRA `(.L_x_232) ;  /* 0xffffffa000447947 */ /* 0x000fea000383ffff */
.L_x_76:
[----:B------:R-:W-:-:S07]  /*9f70*/  MOV R0, UR5 ;  /* 0x0000000500007c02 */ /* 0x000fce0008000f00 */
.L_x_233:
[----:B-1----:R1:W2:Y:S02]  /*9f80*/  SYNCS.PHASECHK.TRANS64.TRYWAIT P0, [R0+URZ], R3 ;  /* 0x00000003000075a7 */ /* 0x0022a400080011ff */
[----:B--2---:R-:W-:Y:S05]  /*9f90*/  @!P0 NANOSLEEP.SYNCS 0x989680 ;  /* 0x009896800000895d */ /* 0x004fea0003900000 */
[----:B------:R-:W2:Y:S02]  /*9fa0*/  @!P0 SYNCS.PHASECHK.TRANS64 P0, [R0+URZ], R3 ;  /* 0x00000003000085a7 */ /* 0x000ea400080010ff */
[----:B--2---:R-:W-:Y:S05]  /*9fb0*/  @!P0 BRA `(.L_x_233) ;  /* 0xfffffffc00f08947 */ /* 0x004fea000383ffff */
[----:B------:R-:W-:Y:S05]  /*9fc0*/  BRA `(.L_x_234) ;  /* 0xffffffa000507947 */ /* 0x000fea000383ffff */
.L_x_77:
[----:B------:R-:W-:-:S07]  /*9fd0*/  MOV R0, UR5 ;  /* 0x0000000500007c02 */ /* 0x000fce0008000f00 */
.L_x_235:
[----:B-1----:R1:W2:Y:S02]  /*9fe0*/  SYNCS.PHASECHK.TRANS64.TRYWAIT P0, [R0+URZ], R3 ;  /* 0x00000003000075a7 */ /* 0x0022a400080011ff */
[----:B--2---:R-:W-:Y:S05]  /*9ff0*/  @!P0 NANOSLEEP.SYNCS 0x989680 ;  /* 0x009896800000895d */ /* 0x004fea0003900000 */
[----:B------:R-:W2:Y:S02]  /*a000*/  @!P0 SYNCS.PHASECHK.TRANS64 P0, [R0+URZ], R3 ;  /* 0x00000003000085a7 */ /* 0x000ea400080010ff */
[----:B--2---:R-:W-:Y:S05]  /*a010*/  @!P0 BRA `(.L_x_235) ;  /* 0xfffffffc00f08947 */ /* 0x004fea000383ffff */
[----:B------:R-:W-:Y:S05]  /*a020*/  BRA `(.L_x_236) ;  /* 0xffffffa0005c7947 */ /* 0x000fea000383ffff */
.L_x_80:
[----:B--2---:R2:W3:Y:S02]  /*a030*/  SYNCS.PHASECHK.TRANS64.TRYWAIT P0, [R2+URZ+0x2d0], R4 ;  /* 0x0002d004020075a7 */ /* 0x0044e400080011ff */
[----:B---3--:R-:W-:Y:S05]  /*a040*/  @!P0 NANOSLEEP.SYNCS 0x989680 ;  /* 0x009896800000895d */ /* 0x008fea0003900000 */
[----:B------:R-:W3:Y:S02]  /*a050*/  @!P0 SYNCS.PHASECHK.TRANS64 P0, [R2+URZ+0x2d0], R4 ;  /* 0x0002d004020085a7 */ /* 0x000ee400080010ff */
[----:B---3--:R-:W-:Y:S05]  /*a060*/  @!P0 BRA `(.L_x_80) ;  /* 0xfffffffc00f08947 */ /* 0x008fea000383ffff */
[----:B------:R-:W-:Y:S05]  /*a070*/  BRA `(.L_x_237) ;  /* 0xffffffa000b87947 */ /* 0x000fea000383ffff */
.L_x_81:
[----:B------:R-:W-:-:S07]  /*a080*/  MOV R2, UR4 ;  /* 0x0000000400027c02 */ /* 0x000fce0008000f00 */
.L_x_238:
[----:B--2---:R2:W3:Y:S02]  /*a090*/  SYNCS.PHASECHK.TRANS64.TRYWAIT P0, [R2+URZ+0x280], R5 ;  /* 0x00028005020075a7 */ /* 0x0044e400080011ff */
[----:B---3--:R-:W-:Y:S05]  /*a0a0*/  @!P0 NANOSLEEP.SYNCS 0x989680 ;  /* 0x009896800000895d */ /* 0x008fea0003900000 */
[----:B------:R-:W3:Y:S02]  /*a0b0*/  @!P0 SYNCS.PHASECHK.TRANS64 P0, [R2+URZ+0x280], R5 ;  /* 0x00028005020085a7 */ /* 0x000ee400080010ff */
[----:B---3--:R-:W-:Y:S05]  /*a0c0*/  @!P0 BRA `(.L_x_238) ;  /* 0xfffffffc00f08947 */ /* 0x008fea000383ffff */
[----:B------:R-:W-:Y:S05]  /*a0d0*/  BRA `(.L_x_239) ;  /* 0xffffffa000c87947 */ /* 0x000fea000383ffff */
.L_x_82:
[----:B--2---:R2:W3:Y:S02]  /*a0e0*/  SYNCS.PHASECHK.TRANS64.TRYWAIT P1, [R2+URZ+0x270], R4 ;  /* 0x00027004020075a7 */ /* 0x0044e400080211ff */
[----:B---3--:R-:W-:Y:S05]  /*a0f0*/  @!P1 NANOSLEEP.SYNCS 0x989680 ;  /* 0x009896800000995d */ /* 0x008fea0003900000 */
[----:B------:R-:W3:Y:S02]  /*a100*/  @!P1 SYNCS.PHASECHK.TRANS64 P1, [R2+URZ+0x270], R4 ;  /* 0x00027004020095a7 */ /* 0x000ee400080210ff */
[----:B---3--:R-:W-:Y:S05]  /*a110*/  @!P1 BRA `(.L_x_82) ;  /* 0xfffffffc00f09947 */ /* 0x008fea000383ffff */
[----:B------:R-:W-:Y:S05]  /*a120*/  BRA `(.L_x_240) ;  /* 0xffffffa000f87947 */ /* 0x000fea000383ffff */
.L_x_85:
[----:B------:R-:W-:-:S07]  /*a130*/  MOV R0, UR4 ;  /* 0x0000000400007c02 */ /* 0x000fce0008000f00 */
.L_x_241:
[----:B--2---:R2:W3:Y:S02]  /*a140*/  SYNCS.PHASECHK.TRANS64.TRYWAIT P0, [R0+URZ+0x280], R2 ;  /* 0x00028002000075a7 */ /* 0x0044e400080011ff */
[----:B---3--:R-:W-:Y:S05]  /*a150*/  @!P0 NANOSLEEP.SYNCS 0x989680 ;  /* 0x009896800000895d */ /* 0x008fea0003900000 */
[----:B------:R-:W3:Y:S02]  /*a160*/  @!P0 SYNCS.PHASECHK.TRANS64 P0, [R0+URZ+0x280], R2 ;  /* 0x00028002000085a7 */ /* 0x000ee400080010ff */
[----:B---3--:R-:W-:Y:S05]  /*a170*/  @!P0 BRA `(.L_x_241) ;  /* 0xfffffffc00f08947 */ /* 0x008fea000383ffff */
[----:B------:R-:W-:Y:S05]  /*a180*/  BRA `(.L_x_84) ;  /* 0xffffffa4004c7947 */ /* 0x000fea000383ffff */
.L_x_94:
[----:B--2---:R-:W-:-:S04]  /*a190*/  MOV R5, UR5 ;  /* 0x0000000500057c02 */ /* 0x004fc80008000f00 */
[----:B------:R2:W3:Y:S03]  /*a1a0*/  SYNCS.PHASECHK.TRANS64.TRYWAIT P0, [R5+URZ+0x8], R6 ;  /* 0x00000806050075a7 */ /* 0x0004e600080011ff */
[----:B---3--:R-:W-:Y:S05]  /*a1b0*/  @!P0 NANOSLEEP.SYNCS 0x989680 ;  /* 0x009896800000895d */ /* 0x008fea0003900000 */
[----:B------:R-:W3:Y:S02]  /*a1c0*/  @!P0 SYNCS.PHASECHK.TRANS64 P0, [R5+URZ+0x8], R6 ;  /* 0x00000806050085a7 */ /* 0x000ee400080010ff */
[----:B---3--:R-:W-:Y:S05]  /*a1d0*/  @!P0 BRA `(.L_x_94) ;  /* 0xfffffffc00ec8947 */ /* 0x008fea000383ffff */
[----:B------:R-:W-:Y:S05]  /*a1e0*/  BRA `(.L_x_93) ;  /* 0xffffffa800007947 */ /* 0x000fea000383ffff */
.L_x_96:
[----:B------:R-:W-:Y:S01]  /*a1f0*/  BSSY B0, `(.L_x_242) ;  /* 0x0000006000007945 */ /* 0x000fe20003800000 */
[----:B------:R-:W-:-:S07]  /*a200*/  MOV R15, 0xffffffff ;  /* 0xffffffff000f7802 */ /* 0x000fce0000000f00 */
[----:B-12--5:R-:W-:Y:S05]  /*a210*/  WARPSYNC.COLLECTIVE R15, `(.L_x_243) ;  /* 0x000000000f0c7348 */ /* 0x026fea0003c00000 */
[----:B------:R-:W-:Y:S02]  /*a220*/  ELECT P6, UR79, PT ;  /* 0x00000000004f782f */ /* 0x000fe400038c0000 */
[----:B------:R-:W-:Y:S01]  /*a230*/  MOV R14, UR79 ;  /* 0x0000004f000e7c02 */ /* 0x000fe20008000f00 */
[----:B-12--5:R-:W-:Y:S10]  /*a240*/  ENDCOLLECTIVE ;  /* 0x000000000000791b */ /* 0x026ff40003800000 */
.L_x_243:
[----:B------:R-:W-:Y:S05]  /*a250*/  BSYNC B0 ;  /* 0x0000000000007941 */ /* 0x000fea0003800000 */
.L_x_242:
[----:B------:R-:W-:Y:S05]  /*a260*/  BRA `(.L_x_244) ;  /* 0xffffffa800307947 */ /* 0x000fea000383ffff */
.L_x_98:
[----:B--2---:R-:W-:-:S04]  /*a270*/  MOV R0, UR5 ;  /* 0x0000000500007c02 */ /* 0x004fc80008000f00 */
[----:B------:R2:W3:Y:S03]  /*a280*/  SYNCS.PHASECHK.TRANS64.TRYWAIT P0, [R0+URZ+0x8], R4 ;  /* 0x00000804000075a7 */ /* 0x0004e600080011ff */
[----:B---3--:R-:W-:Y:S05]  /*a290*/  @!P0 NANOSLEEP.SYNCS 0x989680 ;  /* 0x009896800000895d */ /* 0x008fea0003900000 */
[----:B------:R-:W3:Y:S02]  /*a2a0*/  @!P0 SYNCS.PHASECHK.TRANS64 P0, [R0+URZ+0x8], R4 ;  /* 0x00000804000085a7 */ /* 0x000ee400080010ff */
[----:B---3--:R-:W-:Y:S05]  /*a2b0*/  @!P0 BRA `(.L_x_98) ;  /* 0xfffffffc00ec8947 */ /* 0x008fea000383ffff */
[----:B------:R-:W-:Y:S05]  /*a2c0*/  BRA `(.L_x_97) ;  /* 0xffffffa800347947 */ /* 0x000fea000383ffff */
.L_x_99:
[----:B-1----:R1:W2:Y:S02]  /*a2d0*/  SYNCS.PHASECHK.TRANS64.TRYWAIT P0, [R0+URZ+0x270], R4 ;  /* 0x00027004000075a7 */ /* 0x0022a400080011ff */
[----:B--2---:R-:W-:Y:S05]  /*a2e0*/  @!P0 NANOSLEEP.SYNCS 0x989680 ;  /* 0x009896800000895d */ /* 0x004fea0003900000 */
[----:B------:R-:W2:Y:S02]  /*a2f0*/  @!P0 SYNCS.PHASECHK.TRANS64 P0, [R0+URZ+0x270], R4 ;  /* 0x00027004000085a7 */ /* 0x000ea400080010ff */
[----:B--2---:R-:W-:Y:S05]  /*a300*/  @!P0 BRA `(.L_x_99) ;  /* 0xfffffffc00f08947 */ /* 0x004fea000383ffff */
[----:B------:R-:W-:Y:S05]  /*a310*/  BRA `(.L_x_245) ;  /* 0xffffffac00107947 */ /* 0x000fea000383ffff */
.L_x_101:
[----:B------:R-:W-:-:S07]  /*a320*/  MOV R0, UR23 ;  /* 0x0000001700007c02 */ /* 0x000fce0008000f00 */
.L_x_246:
[----:B-1----:R1:W2:Y:S02]  /*a330*/  SYNCS.PHASECHK.TRANS64.TRYWAIT P0, [R0+URZ+0x2b0], R4 ;  /* 0x0002b004000075a7 */ /* 0x0022a400080011ff */
[----:B--2---:R-:W-:Y:S05]  /*a340*/  @!P0 NANOSLEEP.SYNCS 0x989680 ;  /* 0x009896800000895d */ /* 0x004fea0003900000 */
[----:B------:R-:W2:Y:S02]  /*a350*/  @!P0 SYNCS.PHASECHK.TRANS64 P0, [R0+URZ+0x2b0], R4 ;  /* 0x0002b004000085a7 */ /* 0x000ea400080010ff */
[----:B--2---:R-:W-:Y:S05]  /*a360*/  @!P0 BRA `(.L_x_246) ;  /* 0xfffffffc00f08947 */ /* 0x004fea000383ffff */
[----:B------:R-:W-:Y:S05]  /*a370*/  BRA `(.L_x_247) ;  /* 0xffffffac005c7947 */ /* 0x000fea000383ffff */
.L_x_104:
[----:B------:R-:W-:Y:S07]  /*a380*/  MOV R0, UR5 ;  /* 0x0000000500007c02 */ /* 0x000fee0008000f00 */
.L_x_248:
[----:B-1----:R1:W2:Y:S02]  /*a390*/  SYNCS.PHASECHK.TRANS64.TRYWAIT P0, [R0+URZ], R4 ;  /* 0x00000004000075a7 */ /* 0x0022a400080011ff */
[----:B--2---:R-:W-:Y:S05]  /*a3a0*/  @!P0 NANOSLEEP.SYNCS 0x989680 ;  /* 0x009896800000895d */ /* 0x004fea0003900000 */
[----:B------:R-:W2:Y:S02]  /*a3b0*/  @!P0 SYNCS.PHASECHK.TRANS64 P0, [R0+URZ], R4 ;  /* 0x00000004000085a7 */ /* 0x000ea400080010ff */
[----:B--2---:R-:W-:Y:S05]  /*a3c0*/  @!P0 BRA `(.L_x_248) ;  /* 0xfffffffc00f08947 */ /* 0x004fea000383ffff */
[----:B------:R-:W-:Y:S05]  /*a3d0*/  BRA `(.L_x_103) ;  /* 0xffffffac00707947 */ /* 0x000fea000383ffff */
.L_x_108:
[----:B-1----:R-:W-:-:S07]  /*a3e0*/  MOV R0, UR4 ;  /* 0x0000000400007c02 */ /* 0x002fce0008000f00 */
.L_x_249:
[----:B-1----:R1:W2:Y:S02]  /*a3f0*/  SYNCS.PHASECHK.TRANS64.TRYWAIT P0, [R0+URZ], R2 ;  /* 0x00000002000075a7 */ /* 0x0022a400080011ff */
[----:B--2---:R-:W-:Y:S05]  /*a400*/  @!P0 NANOSLEEP.SYNCS 0x989680 ;  /* 0x009896800000895d */ /* 0x004fea0003900000 */
[----:B------:R-:W2:Y:S02]  /*a410*/  @!P0 SYNCS.PHASECHK.TRANS64 P0, [R0+URZ], R2 ;  /* 0x00000002000085a7 */ /* 0x000ea400080010ff */
[----:B--2---:R-:W-:Y:S05]  /*a420*/  @!P0 BRA `(.L_x_249) ;  /* 0xfffffffc00f08947 */ /* 0x004fea000383ffff */
[----:B------:R-:W-:Y:S05]  /*a430*/  BRA `(.L_x_250) ;  /* 0xffffffb0003c7947 */ /* 0x000fea000383ffff */
.L_x_109:
[----:B------:R-:W-:-:S07]  /*a440*/  MOV R0, UR5 ;  /* 0x0000000500007c02 */ /* 0x000fce0008000f00 */
.L_x_251:
[----:B-1----:R1:W2:Y:S02]  /*a450*/  SYNCS.PHASECHK.TRANS64.TRYWAIT P0, [R0+URZ], R3 ;  /* 0x00000003000075a7 */ /* 0x0022a400080011ff */
[----:B--2---:R-:W-:Y:S05]  /*a460*/  @!P0 NANOSLEEP.SYNCS 0x989680 ;  /* 0x009896800000895d */ /* 0x004fea0003900000 */
[----:B------:R-:W2:Y:S02]  /*a470*/  @!P0 SYNCS.PHASECHK.TRANS64 P0, [R0+URZ], R3 ;  /* 0x00000003000085a7 */ /* 0x000ea400080010ff */
[----:B--2---:R-:W-:Y:S05]  /*a480*/  @!P0 BRA `(.L_x_251) ;  /* 0xfffffffc00f08947 */ /* 0x004fea000383ffff */
[----:B------:R-:W-:Y:S05]  /*a490*/  BRA `(.L_x_252) ;  /* 0xffffffb000487947 */ /* 0x000fea000383ffff */
.L_x_110:
[----:B------:R-:W-:-:S07]  /*a4a0*/  MOV R0, UR5 ;  /* 0x0000000500007c02 */ /* 0x000fce0008000f00 */
.L_x_253:
[----:B-1----:R1:W2:Y:S02]  /*a4b0*/  SYNCS.PHASECHK.TRANS64.TRYWAIT P0, [R0+URZ], R3 ;  /* 0x00000003000075a7 */ /* 0x0022a400080011ff */
[----:B--2---:R-:W-:Y:S05]  /*a4c0*/  @!P0 NANOSLEEP.SYNCS 0x989680 ;  /* 0x009896800000895d */ /* 0x004fea0003900000 */
[----:B------:R-:W2:Y:S02]  /*a4d0*/  @!P0 SYNCS.PHASECHK.TRANS64 P0, [R0+URZ], R3 ;  /* 0x00000003000085a7 */ /* 0x000ea400080010ff */
[----:B--2---:R-:W-:Y:S05]  /*a4e0*/  @!P0 BRA `(.L_x_253) ;  /* 0xfffffffc00f08947 */ /* 0x004fea000383ffff */
[----:B------:R-:W-:Y:S05]  /*a4f0*/  BRA `(.L_x_254) ;  /* 0xffffffb000547947 */ /* 0x000fea000383ffff */
.L_x_113:
[----:B------:R-:W-:-:S07]  /*a500*/  MOV R0, UR17 ;  /* 0x0000001100007c02 */ /* 0x000fce0008000f00 */
.L_x_255:
[----:B-1----:R1:W2:Y:S02]  /*a510*/  SYNCS.PHASECHK.TRANS64.TRYWAIT P1, [R0+URZ+0x2f0], R2 ;  /* 0x0002f002000075a7 */ /* 0x0022a400080211ff */
[----:B--2---:R-:W-:Y:S05]  /*a520*/  @!P1 NANOSLEEP.SYNCS 0x989680 ;  /* 0x009896800000995d */ /* 0x004fea0003900000 */
[----:B------:R-:W2:Y:S02]  /*a530*/  @!P1 SYNCS.PHASECHK.TRANS64 P1, [R0+URZ+0x2f0], R2 ;  /* 0x0002f002000095a7 */ /* 0x000ea400080210ff */
[----:B--2---:R-:W-:Y:S05]  /*a540*/  @!P1 BRA `(.L_x_255) ;  /* 0xfffffffc00f09947 */ /* 0x004fea000383ffff */
[----:B------:R-:W-:Y:S05]  /*a550*/  BRA `(.L_x_256) ;  /* 0xffffffb000a07947 */ /* 0x000fea000383ffff */
.L_x_118:
[----:B---3--:R3:W4:Y:S02]  /*a560*/  SYNCS.PHASECHK.TRANS64.TRYWAIT P0, [R12+URZ+0x270], R0 ;  /* 0x000270000c0075a7 */ /* 0x00872400080011ff */
[----:B----4-:R-:W-:Y:S05]  /*a570*/  @!P0 NANOSLEEP.SYNCS 0x989680 ;  /* 0x009896800000895d */ /* 0x010fea0003900000 */
[----:B------:R-:W4:Y:S02]  /*a580*/  @!P0 SYNCS.PHASECHK.TRANS64 P0, [R12+URZ+0x270], R0 ;  /* 0x000270000c0085a7 */ /* 0x000f2400080010ff */
[----:B----4-:R-:W-:Y:S05]  /*a590*/  @!P0 BRA `(.L_x_118) ;  /* 0xfffffffc00f08947 */ /* 0x010fea000383ffff */
[----:B------:R-:W-:Y:S05]  /*a5a0*/  BRA `(.L_x_257) ;  /* 0xffffffb400b87947 */ /* 0x000fea000383ffff */
.L_x_121:
[----:B-1----:R-:W-:Y:S07]  /*a5b0*/  MOV R0, UR29 ;  /* 0x0000001d00007c02 */ /* 0x002fee0008000f00 */
.L_x_258:
[----:B-1----:R1:W3:Y:S02]  /*a5c0*/  SYNCS.PHASECHK.TRANS64.TRYWAIT P2, [R0+URZ+0x268], R6 ;  /* 0x00026806000075a7 */ /* 0x0022e400080411ff */
[----:B---3--:R-:W-:Y:S05]  /*a5d0*/  @!P2 NANOSLEEP.SYNCS 0x989680 ;  /* 0x009896800000a95d */ /* 0x008fea0003900000 */
[----:B------:R-:W3:Y:S02]  /*a5e0*/  @!P2 SYNCS.PHASECHK.TRANS64 P2, [R0+URZ+0x268], R6 ;  /* 0x000268060000a5a7 */ /* 0x000ee400080410ff */
[----:B---3--:R-:W-:Y:S05]  /*a5f0*/  @!P2 BRA `(.L_x_258) ;  /* 0xfffffffc00f0a947 */ /* 0x008fea000383ffff */
[----:B------:R-:W-:Y:S05]  /*a600*/  BRA `(.L_x_120) ;  /* 0xffffffbc001c7947 */ /* 0x000fea000383ffff */
.L_x_124:
[----:B------:R-:W-:Y:S07]  /*a610*/  MOV R0, UR4 ;  /* 0x0000000400007c02 */ /* 0x000fee0008000f00 */
.L_x_259:
[----:B-1----:R1:W3:Y:S02]  /*a620*/  SYNCS.PHASECHK.TRANS64.TRYWAIT P0, [R0+URZ+0x248], R9 ;  /* 0x00024809000075a7 */ /* 0x0022e400080011ff */
[----:B---3--:R-:W-:Y:S05]  /*a630*/  @!P0 NANOSLEEP.SYNCS 0x989680 ;  /* 0x009896800000895d */ /* 0x008fea0003900000 */
[----:B------:R-:W3:Y:S02]  /*a640*/  @!P0 SYNCS.PHASECHK.TRANS64 P0, [R0+URZ+0x248], R9 ;  /* 0x00024809000085a7 */ /* 0x000ee400080010ff */
[----:B---3--:R-:W-:Y:S05]  /*a650*/  @!P0 BRA `(.L_x_259) ;  /* 0xfffffffc00f08947 */ /* 0x008fea000383ffff */
[----:B------:R-:W-:Y:S05]  /*a660*/  BRA `(.L_x_260) ;  /* 0xffffffbc007c7947 */ /* 0x000fea000383ffff */
.L_x_125:
[----:B------:R-:W-:Y:S07]  /*a670*/  MOV R0, UR5 ;  /* 0x0000000500007c02 */ /* 0x000fee0008000f00 */
.L_x_261:
[----:B-1----:R1:W3:Y:S02]  /*a680*/  SYNCS.PHASECHK.TRANS64.TRYWAIT P0, [R0+URZ+0x248], R6 ;  /* 0x00024806000075a7 */ /* 0x0022e400080011ff */
[----:B---3--:R-:W-:Y:S05]  /*a690*/  @!P0 NANOSLEEP.SYNCS 0x989680 ;  /* 0x009896800000895d */ /* 0x008fea0003900000 */
[----:B------:R-:W3:Y:S02]  /*a6a0*/  @!P0 SYNCS.PHASECHK.TRANS64 P0, [R0+URZ+0x248], R6 ;  /* 0x00024806000085a7 */ /* 0x000ee400080010ff */
[----:B---3--:R-:W-:Y:S05]  /*a6b0*/  @!P0 BRA `(.L_x_261) ;  /* 0xfffffffc00f08947 */ /* 0x008fea000383ffff */
[----:B------:R-:W-:Y:S05]  /*a6c0*/  BRA `(.L_x_262) ;  /* 0xffffffbc00f47947 */ /* 0x000fea000383ffff */
.L_x_127:
[----:B------:R-:W-:-:S07]  /*a6d0*/  MOV R0, UR4 ;  /* 0x0000000400007c02 */ /* 0x000fce0008000f00 */
.L_x_263:
[----:B-1----:R1:W3:Y:S02]  /*a6e0*/  SYNCS.PHASECHK.TRANS64.TRYWAIT P0, [R0+URZ], R2 ;  /* 0x00000002000075a7 */ /* 0x0022e400080011ff */
[----:B---3--:R-:W-:Y:S05]  /*a6f0*/  @!P0 NANOSLEEP.SYNCS 0x989680 ;  /* 0x009896800000895d */ /* 0x008fea0003900000 */
[----:B------:R-:W3:Y:S02]  /*a700*/  @!P0 SYNCS.PHASECHK.TRANS64 P0, [R0+URZ], R2 ;  /* 0x00000002000085a7 */ /* 0x000ee400080010ff */
[----:B---3--:R-:W-:Y:S05]  /*a710*/  @!P0 BRA `(.L_x_263) ;  /* 0xfffffffc00f08947 */ /* 0x008fea000383ffff */
[----:B------:R-:W-:Y:S05]  /*a720*/  BRA `(.L_x_264) ;  /* 0xffffffc000a47947 */ /* 0x000fea000383ffff */
.L_x_128:
[----:B------:R-:W-:-:S07]  /*a730*/  MOV R0, UR5 ;  /* 0x0000000500007c02 */ /* 0x000fce0008000f00 */
.L_x_265:
[----:B-1----:R1:W3:Y:S02]  /*a740*/  SYNCS.PHASECHK.TRANS64.TRYWAIT P0, [R0+URZ], R2 ;  /* 0x00000002000075a7 */ /* 0x0022e400080011ff */
[----:B---3--:R-:W-:Y:S05]  /*a750*/  @!P0 NANOSLEEP.SYNCS 0x989680 ;  /* 0x009896800000895d */ /* 0x008fea0003900000 */
[----:B------:R-:W3:Y:S02]  /*a760*/  @!P0 SYNCS.PHASECHK.TRANS64 P0, [R0+URZ], R2 ;  /* 0x00000002000085a7 */ /* 0x000ee400080010ff */
[----:B---3--:R-:W-:Y:S05]  /*a770*/  @!P0 BRA `(.L_x_265) ;  /* 0xfffffffc00f08947 */ /* 0x008fea000383ffff */
[----:B------:R-:W-:Y:S05]  /*a780*/  BRA `(.L_x_266) ;  /* 0xffffffc000b07947 */ /* 0x000fea000383ffff */
.L_x_130:
[----:B--2---:R2:W3:Y:S02]  /*a790*/  SYNCS.PHASECHK.TRANS64.TRYWAIT P0, [R0+URZ+0x270], R2 ;  /* 0x00027002000075a7 */ /* 0x0044e400080011ff */
[----:B---3--:R-:W-:Y:S05]  /*a7a0*/  @!P0 NANOSLEEP.SYNCS 0x989680 ;  /* 0x009896800000895d */ /* 0x008fea0003900000 */
[----:B------:R-:W3:Y:S02]  /*a7b0*/  @!P0 SYNCS.PHASECHK.TRANS64 P0, [R0+URZ+0x270], R2 ;  /* 0x00027002000085a7 */ /* 0x000ee400080010ff */
[----:B---3--:R-:W-:Y:S05]  /*a7c0*/  @!P0 BRA `(.L_x_130) ;  /* 0xfffffffc00f08947 */ /* 0x008fea000383ffff */
[----:B------:R-:W-:Y:S05]  /*a7d0*/  BRA `(.L_x_267) ;  /* 0xffffffc400907947 */ /* 0x000fea000383ffff */
.L_x_140:
[----:B-1----:R1:W2:Y:S02]  /*a7e0*/  SYNCS.PHASECHK.TRANS64.TRYWAIT P0, [R0+URZ+0x230], R3 ;  /* 0x00023003000075a7 */ /* 0x0022a400080011ff */
[----:B--2---:R-:W-:Y:S05]  /*a7f0*/  @!P0 NANOSLEEP.SYNCS 0x989680 ;  /* 0x009896800000895d */ /* 0x004fea0003900000 */
[----:B------:R-:W2:Y:S02]  /*a800*/  @!P0 SYNCS.PHASECHK.TRANS64 P0, [R0+URZ+0x230], R3 ;  /* 0x00023003000085a7 */ /* 0x000ea400080010ff */
[----:B--2---:R-:W-:Y:S05]  /*a810*/  @!P0 BRA `(.L_x_140) ;  /* 0xfffffffc00f08947 */ /* 0x004fea000383ffff */
[----:B------:R-:W-:Y:S05]  /*a820*/  BRA `(.L_x_139) ;  /* 0xffffffd000fc7947 */ /* 0x000fea000383ffff */
.L_x_142:
[----:B-1----:R1:W4:Y:S02]  /*a830*/  SYNCS.PHASECHK.TRANS64.TRYWAIT P1, [R54+URZ+0x290], R2 ;  /* 0x00029002360075a7 */ /* 0x00232400080211ff */
[----:B----4-:R-:W-:Y:S05]  /*a840*/  @!P1 NANOSLEEP.SYNCS 0x989680 ;  /* 0x009896800000995d */ /* 0x010fea0003900000 */
[----:B------:R-:W4:Y:S02]  /*a850*/  @!P1 SYNCS.PHASECHK.TRANS64 P1, [R54+URZ+0x290], R2 ;  /* 0x00029002360095a7 */ /* 0x000f2400080210ff */
[----:B----4-:R-:W-:Y:S05]  /*a860*/  @!P1 BRA `(.L_x_142) ;  /* 0xfffffffc00f09947 */ /* 0x010fea000383ffff */
[----:B------:R-:W-:Y:S05]  /*a870*/  BRA `(.L_x_141) ;  /* 0xffffffd4002c7947 */ /* 0x000fea000383ffff */
.L_x_153:
[----:B-1----:R1:W2:Y:S02]  /*a880*/  SYNCS.PHASECHK.TRANS64.TRYWAIT P0, [R3+URZ+0x230], R68 ;  /* 0x00023044030075a7 */ /* 0x0022a400080011ff */
[----:B--2---:R-:W-:Y:S05]  /*a890*/  @!P0 NANOSLEEP.SYNCS 0x989680 ;  /* 0x009896800000895d */ /* 0x004fea0003900000 */
[----:B------:R-:W2:Y:S02]  /*a8a0*/  @!P0 SYNCS.PHASECHK.TRANS64 P0, [R3+URZ+0x230], R68 ;  /* 0x00023044030085a7 */ /* 0x000ea400080010ff */
[----:B--2---:R-:W-:Y:S05]  /*a8b0*/  @!P0 BRA `(.L_x_153) ;  /* 0xfffffffc00f08947 */ /* 0x004fea000383ffff */
[----:B------:R-:W-:Y:S05]  /*a8c0*/  BRA `(.L_x_152) ;  /* 0xffffffdc00547947 */ /* 0x000fea000383ffff */
        .weak           $__internal_0_$__cuda_sm10x_tcgen05_guardrail_trap_col_being_dealloced_not_returned_by_alloc
        .type           $__internal_0_$__cuda_sm10x_tcgen05_guardrail_trap_col_being_dealloced_not_returned_by_alloc,@function
        .size           $__internal_0_$__cuda_sm10x_tcgen05_guardrail_trap_col_being_dealloced_not_returned_by_alloc,($__internal_1_$__cuda_sm10x_tcgen05_guardrail_trap_phase_invalid_during_alloc - $__internal_0_$__cuda_sm10x_tcgen05_guardrail_trap_col_being_dealloced_not_returned_by_alloc)
$__internal_0_$__cuda_sm10x_tcgen05_guardrail_trap_col_being_dealloced_not_returned_by_alloc:
[----:B------:R-:W-:Y:S05]  /*a8d0*/  BPT.TRAP 0x1 ;  /* 0x000000040000795c */ /* 0x000fea0000300000 */
[----:B------:R-:W-:-:S04]  /*a8e0*/  HFMA2 R3, -RZ, RZ, 0, 0 ;  /* 0x00000000ff037431 */ /* 0x000fc800000001ff */
[----:B------:R-:W-:Y:S05]  /*a8f0*/  RET.REL.NODEC R2 `(_ZN7cutlass13device_kernelINS_4gemm6kernel13GemmUniversalIN4cute5tupleIJiiiiEEENS1_10collective13CollectiveMmaINS1_35MainloopSm100TmaUmmaWarpSpecializedILi35ELi2ELi4ENS5_IJNS4_1CILi4EEENSA_ILi2EEENSA_ILi1EEEEEEEENS5_IJNSA_ILi128EEENSA_ILi64EEENSA_ILi32EEEEEENS_6half_tENS5_IJlSD_lEEESK_SL_NS4_8TiledMMAINS4_8MMA_AtomIJNS4_26SM100_MMA_F16BF16_2x1SM_SSISK_SK_fLi128ELi64ELNS4_4UMMA5MajorE0ELSQ_0ELNSP_7ScaleInE0ELSR_0EEEEEENS4_6LayoutINS5_IJSD_SD_SD_EEENS5_IJNSA_ILi0EEESW_SW_EEEEENS5_IJNS4_10UnderscoreESZ_SZ_EEEEENS4_28SM100_TMA_2SM_LOAD_MULTICASTENS4_14ComposedLayoutINS4_7SwizzleILi2ELi4ELi3EEENS4_18smem_ptr_flag_bitsILi16EEENSU_INS5_IJNSA_ILi8EEESI_EEENS5_IJSI_SD_EEEEEEEvNS4_8identityES12_S1C_vS1D_EENS_8epilogue10collective18CollectiveEpilogueINS1F_23Sm100TmaWarpSpecializedILi3ELi2ELi16ELb1ELb0EEEJNS5_IJSH_SH_SI_EEENS5_IJNSU_ISH_SD_EENSU_INS5_IJNSA_ILi16EEESC_EEENS5_IJSD_SI_EEEEEEEESK_SL_SK_SL_NS1F_6fusion15FusionCallbacksIS1J_NS1R_17LinearCombinationISK_fSK_fLNS_15FloatRoundStyleE2EEES1K_S1Q_JEEENS4_5SM1004TMEM4LOAD26SM100_TMEM_LOAD_32dp32b16xENS4_13SM90_TMA_LOADENS13_INS14_ILi1ELi4ELi3EEES17_NSU_INS5_IJS18_S1M_EEENS5_IJS1M_SD_EEEEEEENS4_39AutoVectorizingCopyWithAssumedAlignmentILi128EEENS4_14SM90_TMA_STOREES26_S28_S28_EEEvvEEEEvNT_6ParamsE) ;  /* 0xffffff5402c07950 */ /* 0x000fea0003c3ffff */
        .weak           $__internal_1_$__cuda_sm10x_tcgen05_guardrail_trap_phase_invalid_during_alloc
        .type           $__internal_1_$__cuda_sm10x_tcgen05_guardrail_trap_phase_invalid_during_alloc,@function
        .size           $__internal_1_$__cuda_sm10x_tcgen05_guardrail_trap_phase_invalid_during_alloc,($__internal_2_$__cuda_sm10x_tcgen05_guardrail_trap_unallocated_columns_being_dealloced - $__internal_1_$__cuda_sm10x_tcgen05_guardrail_trap_phase_invalid_during_alloc)
$__internal_1_$__cuda_sm10x_tcgen05_guardrail_trap_phase_invalid_during_alloc:
[----:B------:R-:W-:Y:S05]  /*a900*/  BPT.TRAP 0x1 ;  /* 0x000000040000795c */ /* 0x000fea0000300000 */
[----:B------:R-:W-:-:S04]  /*a910*/  MOV R5, 0x0 ;  /* 0x0000000000057802 */ /* 0x000fc80000000f00 */
[----:B------:R-:W-:Y:S05]  /*a920*/  RET.REL.NODEC R4 `(_ZN7cutlass13device_kernelINS_4gemm6kernel13GemmUniversalIN4cute5tupleIJiiiiEEENS1_10collective13CollectiveMmaINS1_35MainloopSm100TmaUmmaWarpSpecializedILi35ELi2ELi4ENS5_IJNS4_1CILi4EEENSA_ILi2EEENSA_ILi1EEEEEEEENS5_IJNSA_ILi128EEENSA_ILi64EEENSA_ILi32EEEEEENS_6half_tENS5_IJlSD_lEEESK_SL_NS4_8TiledMMAINS4_8MMA_AtomIJNS4_26SM100_MMA_F16BF16_2x1SM_SSISK_SK_fLi128ELi64ELNS4_4UMMA5MajorE0ELSQ_0ELNSP_7ScaleInE0ELSR_0EEEEEENS4_6LayoutINS5_IJSD_SD_SD_EEENS5_IJNSA_ILi0EEESW_SW_EEEEENS5_IJNS4_10UnderscoreESZ_SZ_EEEEENS4_28SM100_TMA_2SM_LOAD_MULTICASTENS4_14ComposedLayoutINS4_7SwizzleILi2ELi4ELi3EEENS4_18smem_ptr_flag_bitsILi16EEENSU_INS5_IJNSA_ILi8EEESI_EEENS5_IJSI_SD_EEEEEEEvNS4_8identityES12_S1C_vS1D_EENS_8epilogue10collective18CollectiveEpilogueINS1F_23Sm100TmaWarpSpecializedILi3ELi2ELi16ELb1ELb0EEEJNS5_IJSH_SH_SI_EEENS5_IJNSU_ISH_SD_EENSU_INS5_IJNSA_ILi16EEESC_EEENS5_IJSD_SI_EEEEEEEESK_SL_SK_SL_NS1F_6fusion15FusionCallbacksIS1J_NS1R_17LinearCombinationISK_fSK_fLNS_15FloatRoundStyleE2EEES1K_S1Q_JEEENS4_5SM1004TMEM4LOAD26SM100_TMEM_LOAD_32dp32b16xENS4_13SM90_TMA_LOADENS13_INS14_ILi1ELi4ELi3EEES17_NSU_INS5_IJS18_S1M_EEENS5_IJS1M_SD_EEEEEEENS4_39AutoVectorizingCopyWithAssumedAlignmentILi128EEENS4_14SM90_TMA_STOREES26_S28_S28_EEEvvEEEEvNT_6ParamsE) ;  /* 0xffffff5404b47950 */ /* 0x000fea0003c3ffff */
        .weak           $__internal_2_$__cuda_sm10x_tcgen05_guardrail_trap_unallocated_columns_being_dealloced
        .type           $__internal_2_$__cuda_sm10x_tcgen05_guardrail_trap_unallocated_columns_being_dealloced,@function
        .size           $__internal_2_$__cuda_sm10x_tcgen05_guardrail_trap_unallocated_columns_being_dealloced,(.L_x_269 - $__internal_2_$__cuda_sm10x_tcgen05_guardrail_trap_unallocated_columns_being_dealloced)
$__internal_2_$__cuda_sm10x_tcgen05_guardrail_trap_unallocated_columns_being_dealloced:
[----:B------:R-:W-:Y:S05]  /*a930*/  BPT.TRAP 0x1 ;  /* 0x000000040000795c */ /* 0x000fea0000300000 */
[----:B------:R-:W-:-:S04]  /*a940*/  HFMA2 R3, -RZ, RZ, 0, 0 ;  /* 0x00000000ff037431 */ /* 0x000fc800000001ff */
[----:B------:R-:W-:Y:S05]  /*a950*/  RET.REL.NODEC R2 `(_ZN7cutlass13device_kernelINS_4gemm6kernel13GemmUniversalIN4cute5tupleIJiiiiEEENS1_10collective13CollectiveMmaINS1_35MainloopSm100TmaUmmaWarpSpecializedILi35ELi2ELi4ENS5_IJNS4_1CILi4EEENSA_ILi2EEENSA_ILi1EEEEEEEENS5_IJNSA_ILi128EEENSA_ILi64EEENSA_ILi32EEEEEENS_6half_tENS5_IJlSD_lEEESK_SL_NS4_8TiledMMAINS4_8MMA_AtomIJNS4_26SM100_MMA_F16BF16_2x1SM_SSISK_SK_fLi128ELi64ELNS4_4UMMA5MajorE0ELSQ_0ELNSP_7ScaleInE0ELSR_0EEEEEENS4_6LayoutINS5_IJSD_SD_SD_EEENS5_IJNSA_ILi0EEESW_SW_EEEEENS5_IJNS4_10UnderscoreESZ_SZ_EEEEENS4_28SM100_TMA_2SM_LOAD_MULTICASTENS4_14ComposedLayoutINS4_7SwizzleILi2ELi4ELi3EEENS4_18smem_ptr_flag_bitsILi16EEENSU_INS5_IJNSA_ILi8EEESI_EEENS5_IJSI_SD_EEEEEEEvNS4_8identityES12_S1C_vS1D_EENS_8epilogue10collective18CollectiveEpilogueINS1F_23Sm100TmaWarpSpecializedILi3ELi2ELi16ELb1ELb0EEEJNS5_IJSH_SH_SI_EEENS5_IJNSU_ISH_SD_EENSU_INS5_IJNSA_ILi16EEESC_EEENS5_IJSD_SI_EEEEEEEESK_SL_SK_SL_NS1F_6fusion15FusionCallbacksIS1J_NS1R_17LinearCombinationISK_fSK_fLNS_15FloatRoundStyleE2EEES1K_S1Q_JEEENS4_5SM1004TMEM4LOAD26SM100_TMEM_LOAD_32dp32b16xENS4_13SM90_TMA_LOADENS13_INS14_ILi1ELi4ELi3EEES17_NSU_INS5_IJS18_S1M_EEENS5_IJS1M_SD_EEEEEEENS4_39AutoVectorizingCopyWithAssumedAlignmentILi128EEENS4_14SM90_TMA_STOREES26_S28_S28_EEEvvEEEEvNT_6ParamsE) ;  /* 0xffffff5402a87950 */ /* 0x000fea0003c3ffff */
.L_x_268:
[----:B------:R-:W-:-:S00]  /*a960*/  BRA `(.L_x_268) ;  /* 0xfffffffc00fc7947 */ /* 0x000fc0000383ffff */
[----:B------:R-:W-:-:S00]  /*a970*/  NOP ;  /* 0x0000000000007918 */ /* 0x000fc00000000000 */
        /* <DEDUP_REMOVED lines=8> */
.L_x_269:


//--------------------- .nv.global.init           --------------------------
	.section	.nv.global.init,"aw",@progbits
.nv.global.init:
	.type		$str$27,@object
	.size		$str$27,($str$28 - $str$27)
$str$27:
        /*0000*/ 	.byte	0x28, 0x61, 0x64, 0x64, 0x72, 0x65, 0x73, 0x73, 0x20, 0x26, 0x20, 0x6d, 0x61, 0x73, 0x6b, 0x29
        /*0010*/ 	.byte	0x20, 0x3d, 0x3d, 0x20, 0x30, 0x00
	.type		$str$28,@object
	.size		$str$28,($str$26 - $str$28)
$str$28:
        /*0016*/ 	.byte	0x2f, 0x74, 0x6d, 0x70, 0x2f, 0x63, 0x75, 0x74, 0x6c, 0x61, 0x73, 0x73, 0x5f, 0x73, 0x77, 0x65
        /*0026*/ 	.byte	0x65, 0x70, 0x5f, 0x73, 0x72, 0x63, 0x2f, 0x69, 0x6e, 0x63, 0x6c, 0x75, 0x64, 0x65, 0x2f, 0x63
        /*0036*/ 	.byte	0x75, 0x74, 0x65, 0x2f, 0x70, 0x6f, 0x69, 0x6e, 0x74, 0x65, 0x72, 0x5f, 0x66, 0x6c, 0x61, 0x67
        /*0046*/ 	.byte	0x67, 0x65, 0x64, 0x2e, 0x68, 0x70, 0x70, 0x00
	.type		$str$26,@object
	.size		$str$26,($str$25 - $str$26)
$str$26:
        /*004e*/ 	.byte	0x2f, 0x74, 0x6d, 0x70, 0x2f, 0x63, 0x75, 0x74, 0x6c, 0x61, 0x73, 0x73, 0x5f, 0x73, 0x77, 0x65
        /*005e*/ 	.byte	0x65, 0x70, 0x5f, 0x73, 0x72, 0x63, 0x2f, 0x69, 0x6e, 0x63, 0x6c, 0x75, 0x64, 0x65, 0x2f, 0x63
        /*006e*/ 	.byte	0x75, 0x74, 0x65, 0x2f, 0x61, 0x74, 0x6f, 0x6d, 0x2f, 0x63, 0x6f, 0x70, 0x79, 0x5f, 0x74, 0x72
        /*007e*/ 	.byte	0x61, 0x69, 0x74, 0x73, 0x5f, 0x73, 0x6d, 0x31, 0x30, 0x30, 0x2e, 0x68, 0x70, 0x70, 0x00
	.type		$str$25,@object
	.size		$str$25,(__unnamed_1 - $str$25)
$str$25:
        /*008d*/ 	.byte	0x28, 0x28, 0x75, 0x69, 0x6e, 0x74, 0x33, 0x32, 0x5f, 0x74, 0x28, 0x74, 0x68, 0x72, 0x65, 0x61
        /*009d*/ 	.byte	0x64, 0x49, 0x64, 0x78, 0x2e, 0x78, 0x29, 0x20, 0x2f, 0x20, 0x33, 0x32, 0x29, 0x20, 0x25, 0x20
        /*00ad*/ 	.byte	0x34, 0x29, 0x20, 0x3d, 0x3d, 0x20, 0x28, 0x28, 0x28, 0x74, 0x6d, 0x65, 0x6d, 0x5f, 0x61, 0x64
        /*00bd*/ 	.byte	0x64, 0x72, 0x20, 0x3e, 0x3e, 0x20, 0x31, 0x36, 0x29, 0x20, 0x2f, 0x20, 0x33, 0x32, 0x29, 0x20
        /*00cd*/ 	.byte	0x25, 0x20, 0x34, 0x29, 0x00
	.type		__unnamed_1,@object
	.size		__unnamed_1,(__unnamed_2 - __unnamed_1)
__unnamed_1:
        /*00d2*/ 	.byte	0x61, 0x75, 0x74, 0x6f, 0x20, 0x63, 0x75, 0x74, 0x65, 0x3a, 0x3a, 0x61, 0x73, 0x5f, 0x70, 0x6f
        /* <DEDUP_REMOVED lines=24> */
        /*0262*/ 	.byte	0x34, 0x38, 0x3e, 0x3e, 0x3e, 0x3e, 0x5d, 0x00
	.type		__unnamed_2,@object
	.size		__unnamed_2,(.L_2 - __unnamed_2)
__unnamed_2:
        /* <DEDUP_REMOVED lines=40> */
        /*04ea*/ 	.byte	0x3a, 0x3a, 0x43, 0x3c, 0x30, 0x3e, 0x3e, 0x3e, 0x3e, 0x5d, 0x00
.L_2:


//--------------------- .nv.shared._ZN7cutlass13device_kernelINS_4gemm6kernel13GemmUniversalIN4cute5tupleIJiiiiEEENS1_10collective13CollectiveMmaINS1_35MainloopSm100TmaUmmaWarpSpecializedILi35ELi2ELi4ENS5_IJNS4_1CILi4EEENSA_ILi2EEENSA_ILi1EEEEEEEENS5_IJNSA_ILi128EEENSA_ILi64EEENSA_ILi32EEEEEENS_6half_tENS5_IJlSD_lEEESK_SL_NS4_8TiledMMAINS4_8MMA_AtomIJNS4_26SM100_MMA_F16BF16_2x1SM_SSISK_SK_fLi128ELi64ELNS4_4UMMA5MajorE0ELSQ_0ELNSP_7ScaleInE0ELSR_0EEEEEENS4_6LayoutINS5_IJSD_SD_SD_EEENS5_IJNSA_ILi0EEESW_SW_EEEEENS5_IJNS4_10UnderscoreESZ_SZ_EEEEENS4_28SM100_TMA_2SM_LOAD_MULTICASTENS4_14ComposedLayoutINS4_7SwizzleILi2ELi4ELi3EEENS4_18smem_ptr_flag_bitsILi16EEENSU_INS5_IJNSA_ILi8EEESI_EEENS5_IJSI_SD_EEEEEEEvNS4_8identityES12_S1C_vS1D_EENS_8epilogue10collective18CollectiveEpilogueINS1F_23Sm100TmaWarpSpecializedILi3ELi2ELi16ELb1ELb0EEEJNS5_IJSH_SH_SI_EEENS5_IJNSU_ISH_SD_EENSU_INS5_IJNSA_ILi16EEESC_EEENS5_IJSD_SI_EEEEEEEESK_SL_SK_SL_NS1F_6fusion15FusionCallbacksIS1J_NS1R_17LinearCombinationISK_fSK_fLNS_15FloatRoundStyleE2EEES1K_S1Q_JEEENS4_5SM1004TMEM4LOAD26SM100_TMEM_LOAD_32dp32b16xENS4_13SM90_TMA_LOADENS13_INS14_ILi1ELi4ELi3EEES17_NSU_INS5_IJS18_S1M_EEENS5_IJS1M_SD_EEEEEEENS4_39AutoVectorizingCopyWithAssumedAlignmentILi128EEENS4_14SM90_TMA_STOREES26_S28_S28_EEEvvEEEEvNT_6ParamsE --------------------------
	.section	.nv.shared._ZN7cutlass13device_kernelINS_4gemm6kernel13GemmUniversalIN4cute5tupleIJiiiiEEENS1_10collective13CollectiveMmaINS1_35MainloopSm100TmaUmmaWarpSpecializedILi35ELi2ELi4ENS5_IJNS4_1CILi4EEENSA_ILi2EEENSA_ILi1EEEEEEEENS5_IJNSA_ILi128EEENSA_ILi64EEENSA_ILi32EEEEEENS_6half_tENS5_IJlSD_lEEESK_SL_NS4_8TiledMMAINS4_8MMA_AtomIJNS4_26SM100_MMA_F16BF16_2x1SM_SSISK_SK_fLi128ELi64ELNS4_4UMMA5MajorE0ELSQ_0ELNSP_7ScaleInE0ELSR_0EEEEEENS4_6LayoutINS5_IJSD_SD_SD_EEENS5_IJNSA_ILi0EEESW_SW_EEEEENS5_IJNS4_10UnderscoreESZ_SZ_EEEEENS4_28SM100_TMA_2SM_LOAD_MULTICASTENS4_14ComposedLayoutINS4_7SwizzleILi2ELi4ELi3EEENS4_18smem_ptr_flag_bitsILi16EEENSU_INS5_IJNSA_ILi8EEESI_EEENS5_IJSI_SD_EEEEEEEvNS4_8identityES12_S1C_vS1D_EENS_8epilogue10collective18CollectiveEpilogueINS1F_23Sm100TmaWarpSpecializedILi3ELi2ELi16ELb1ELb0EEEJNS5_IJSH_SH_SI_EEENS5_IJNSU_ISH_SD_EENSU_INS5_IJNSA_ILi16EEESC_EEENS5_IJSD_SI_EEEEEEEESK_SL_SK_SL_NS1F_6fusion15FusionCallbacksIS1J_NS1R_17LinearCombinationISK_fSK_fLNS_15FloatRoundStyleE2EEES1K_S1Q_JEEENS4_5SM1004TMEM4LOAD26SM100_TMEM_LOAD_32dp32b16xENS4_13SM90_TMA_LOADENS13_INS14_ILi1ELi4ELi3EEES17_NSU_INS5_IJS18_S1M_EEENS5_IJS1M_SD_EEEEEEENS4_39AutoVectorizingCopyWithAssumedAlignmentILi128EEENS4_14SM90_TMA_STOREES26_S28_S28_EEEvvEEEEvNT_6ParamsE,"aw",@nobits
	.sectionflags	@""
	.align	16
	.zero		1024


//--------------------- .nv.shared.reserved.0     --------------------------
	.section	.nv.shared.reserved.0,"aw",@nobits
	.weak		__nv_reservedSMEM_offset_0_alias
	.size		__nv_reservedSMEM_offset_0_alias, 0, 64
	.other		__nv_reservedSMEM_offset_0_alias,@"STO_CUDA_RESERVED_SHARED STV_DEFAULT"
__nv_reservedSMEM_offset_0_alias:
	.zero		0
.nv.shared.reserved.0:
	.zero		64
	.weak		__nv_reservedSMEM_tcgen05_partition
	.type		__nv_reservedSMEM_tcgen05_partition,@object
	.size		__nv_reservedSMEM_tcgen05_partition,(.L_0 - __nv_reservedSMEM_tcgen05_partition)
__nv_reservedSMEM_tcgen05_partition:
	.zero		32
.L_0:


//--------------------- .nv.global                --------------------------
	.section	.nv.global,"aw",@nobits
.nv.global:
	.type		_ZN40_INTERNAL_d3383454_4_k_cu_6484a465_182614cute1_E,@object
	.size		_ZN40_INTERNAL_d3383454_4_k_cu_6484a465_182614cute1_E,(_ZN40_INTERNAL_d3383454_4_k_cu_6484a465_182614cuda3std3__45__cpo6cbeginE - _ZN40_INTERNAL_d3383454_4_k_cu_6484a465_182614cute1_E)
_ZN40_INTERNAL_d3383454_4_k_cu_6484a465_182614cute1_E:
	.zero		1
	.type		_ZN40_INTERNAL_d3383454_4_k_cu_6484a465_182614cuda3std3__45__cpo6cbeginE,@object
	.size		_ZN40_INTERNAL_d3383454_4_k_cu_6484a465_182614cuda3std3__45__cpo6cbeginE,(_ZN40_INTERNAL_d3383454_4_k_cu_6484a465_182614cuda3std3__48in_placeE - _ZN40_INTERNAL_d3383454_4_k_cu_6484a465_182614cuda3std3__45__cpo6cbeginE)
_ZN40_INTERNAL_d3383454_4_k_cu_6484a465_182614cuda3std3__45__cpo6cbeginE:
	.zero		1
	.type		_ZN40_INTERNAL_d3383454_4_k_cu_6484a465_182614cuda3std3__48in_placeE,@object
	.size		_ZN40_INTERNAL_d3383454_4_k_cu_6484a465_182614cuda3std3__48in_placeE,(_ZN40_INTERNAL_d3383454_4_k_cu_6484a465_182614cuda3std6ranges3__45__cpo9iter_moveE - _ZN40_INTERNAL_d3383454_4_k_cu_6484a465_182614cuda3std3__48in_placeE)
_ZN40_INTERNAL_d3383454_4_k_cu_6484a465_182614cuda3std3__48in_placeE:
	.zero		1
	.type		_ZN40_INTERNAL_d3383454_4_k_cu_6484a465_182614cuda3std6ranges3__45__cpo9iter_moveE,@object
	.size		_ZN40_INTERNAL_d3383454_4_k_cu_6484a465_182614cuda3std6ranges3__45__cpo9iter_moveE,(_ZN40_INTERNAL_d3383454_4_k_cu_6484a465_182614cuda3std3__45__cpo5beginE - _ZN40_INTERNAL_d3383454_4_k_cu_6484a465_182614cuda3std6ranges3__45__cpo9iter_moveE)
_ZN40_INTERNAL_d3383454_4_k_cu_6484a465_182614cuda3std6ranges3__45__cpo9iter_moveE:
	.zero		1
	.type		_ZN40_INTERNAL_d3383454_4_k_cu_6484a465_182614cuda3std3__45__cpo5beginE,@object
	.size		_ZN40_INTERNAL_d3383454_4_k_cu_6484a465_182614cuda3std3__45__cpo5beginE,(_ZN40_INTERNAL_d3383454_4_k_cu_6484a465_182614cuda3std3__442_GLOBAL__N__d3383454_4_k_cu_6484a465_182616ignoreE - _ZN40_INTERNAL_d3383454_4_k_cu_6484a465_182614cuda3std3__45__cpo5beginE)
_ZN40_INTERNAL_d3383454_4_k_cu_6484a465_182614cuda3std3__45__cpo5beginE:
	.zero		1
	.type		_ZN40_INTERNAL_d3383454_4_k_cu_6484a465_182614cuda3std3__442_GLOBAL__N__d3383454_4_k_cu_6484a465_182616ignoreE,@object
	.size		_ZN40_INTERNAL_d3383454_4_k_cu_6484a465_182614cuda3std3__442_GLOBAL__N__d3383454_4_k_cu_6484a465_182616ignoreE,(_ZN40_INTERNAL_d3383454_4_k_cu_6484a465_182614cute7productE - _ZN40_INTERNAL_d3383454_4_k_cu_6484a465_182614cuda3std3__442_GLOBAL__N__d3383454_4_k_cu_6484a465_182616ignoreE)
_ZN40_INTERNAL_d3383454_4_k_cu_6484a465_182614cuda3std3__442_GLOBAL__N__d3383454_4_k_cu_6484a465_182616ignoreE:
	.zero		1
	.type		_ZN40_INTERNAL_d3383454_4_k_cu_6484a465_182614cute7productE,@object
	.size		_ZN40_INTERNAL_d3383454_4_k_cu_6484a465_182614cute7productE,(_ZN40_INTERNAL_d3383454_4_k_cu_6484a465_182614cuda3std3__45__cpo3endE - _ZN40_INTERNAL_d3383454_4_k_cu_6484a465_182614cute7productE)
_ZN40_INTERNAL_d3383454_4_k_cu_6484a465_182614cute7productE:
	.zero		1
	.type		_ZN40_INTERNAL_d3383454_4_k_cu_6484a465_182614cuda3std3__45__cpo3endE,@object
	.size		_ZN40_INTERNAL_d3383454_4_k_cu_6484a465_182614cuda3std3__45__cpo3endE,(_ZN40_INTERNAL_d3383454_4_k_cu_6484a465_182614cuda3std3__419piecewise_constructE - _ZN40_INTERNAL_d3383454_4_k_cu_6484a465_182614cuda3std3__45__cpo3endE)
_ZN40_INTERNAL_d3383454_4_k_cu_6484a465_182614cuda3std3__45__cpo3endE:
	.zero		1
	.type		_ZN40_INTERNAL_d3383454_4_k_cu_6484a465_182614cuda3std3__419piecewise_constructE,@object
	.size		_ZN40_INTERNAL_d3383454_4_k_cu_6484a465_182614cuda3std3__419piecewise_constructE,(_ZN40_INTERNAL_d3383454_4_k_cu_6484a465_182614cuda3std3__45__cpo4cendE - _ZN40_INTERNAL_d3383454_4_k_cu_6484a465_182614cuda3std3__419piecewise_constructE)
_ZN40_INTERNAL_d3383454_4_k_cu_6484a465_182614cuda3std3__419piecewise_constructE:
	.zero		1
	.type		_ZN40_INTERNAL_d3383454_4_k_cu_6484a465_182614cuda3std3__45__cpo4cendE,@object
	.size		_ZN40_INTERNAL_d3383454_4_k_cu_6484a465_182614cuda3std3__45__cpo4cendE,(_ZN40_INTERNAL_d3383454_4_k_cu_6484a465_182614cuda3std6ranges3__45__cpo4swapE - _ZN40_INTERNAL_d3383454_4_k_cu_6484a465_182614cuda3std3__45__cpo4cendE)
_ZN40_INTERNAL_d3383454_4_k_cu_6484a465_182614cuda3std3__45__cpo4cendE:
	.zero		1
	.type		_ZN40_INTERNAL_d3383454_4_k_cu_6484a465_182614cuda3std6ranges3__45__cpo4swapE,@object
	.size		_ZN40_INTERNAL_d3383454_4_k_cu_6484a465_182614cuda3std6ranges3__45__cpo4swapE,(.L_10 - _ZN40_INTERNAL_d3383454_4_k_cu_6484a465_182614cuda3std6ranges3__45__cpo4swapE)
_ZN40_INTERNAL_d3383454_4_k_cu_6484a465_182614cuda3std6ranges3__45__cpo4swapE:
	.zero		1
.L_10:


//--------------------- .nv.constant0._ZN7cutlass13device_kernelINS_4gemm6kernel13GemmUniversalIN4cute5tupleIJiiiiEEENS1_10collective13CollectiveMmaINS1_35MainloopSm100TmaUmmaWarpSpecializedILi35ELi2ELi4ENS5_IJNS4_1CILi4EEENSA_ILi2EEENSA_ILi1EEEEEEEENS5_IJNSA_ILi128EEENSA_ILi64EEENSA_ILi32EEEEEENS_6half_tENS5_IJlSD_lEEESK_SL_NS4_8TiledMMAINS4_8MMA_AtomIJNS4_26SM100_MMA_F16BF16_2x1SM_SSISK_SK_fLi128ELi64ELNS4_4UMMA5MajorE0ELSQ_0ELNSP_7ScaleInE0ELSR_0EEEEEENS4_6LayoutINS5_IJSD_SD_SD_EEENS5_IJNSA_ILi0EEESW_SW_EEEEENS5_IJNS4_10UnderscoreESZ_SZ_EEEEENS4_28SM100_TMA_2SM_LOAD_MULTICASTENS4_14ComposedLayoutINS4_7SwizzleILi2ELi4ELi3EEENS4_18smem_ptr_flag_bitsILi16EEENSU_INS5_IJNSA_ILi8EEESI_EEENS5_IJSI_SD_EEEEEEEvNS4_8identityES12_S1C_vS1D_EENS_8epilogue10collective18CollectiveEpilogueINS1F_23Sm100TmaWarpSpecializedILi3ELi2ELi16ELb1ELb0EEEJNS5_IJSH_SH_SI_EEENS5_IJNSU_ISH_SD_EENSU_INS5_IJNSA_ILi16EEESC_EEENS5_IJSD_SI_EEEEEEEESK_SL_SK_SL_NS1F_6fusion15FusionCallbacksIS1J_NS1R_17LinearCombinationISK_fSK_fLNS_15FloatRoundStyleE2EEES1K_S1Q_JEEENS4_5SM1004TMEM4LOAD26SM100_TMEM_LOAD_32dp32b16xENS4_13SM90_TMA_LOADENS13_INS14_ILi1ELi4ELi3EEES17_NSU_INS5_IJS18_S1M_EEENS5_IJS1M_SD_EEEEEEENS4_39AutoVectorizingCopyWithAssumedAlignmentILi128EEENS4_14SM90_TMA_STOREES26_S28_S28_EEEvvEEEEvNT_6ParamsE --------------------------
	.section	.nv.constant0._ZN7cutlass13device_kernelINS_4gemm6kernel13GemmUniversalIN4cute5tupleIJiiiiEEENS1_10collective13CollectiveMmaINS1_35MainloopSm100TmaUmmaWarpSpecializedILi35ELi2ELi4ENS5_IJNS4_1CILi4EEENSA_ILi2EEENSA_ILi1EEEEEEEENS5_IJNSA_ILi128EEENSA_ILi64EEENSA_ILi32EEEEEENS_6half_tENS5_IJlSD_lEEESK_SL_NS4_8TiledMMAINS4_8MMA_AtomIJNS4_26SM100_MMA_F16BF16_2x1SM_SSISK_SK_fLi128ELi64ELNS4_4UMMA5MajorE0ELSQ_0ELNSP_7ScaleInE0ELSR_0EEEEEENS4_6LayoutINS5_IJSD_SD_SD_EEENS5_IJNSA_ILi0EEESW_SW_EEEEENS5_IJNS4_10UnderscoreESZ_SZ_EEEEENS4_28SM100_TMA_2SM_LOAD_MULTICASTENS4_14ComposedLayoutINS4_7SwizzleILi2ELi4ELi3EEENS4_18smem_ptr_flag_bitsILi16EEENSU_INS5_IJNSA_ILi8EEESI_EEENS5_IJSI_SD_EEEEEEEvNS4_8identityES12_S1C_vS1D_EENS_8epilogue10collective18CollectiveEpilogueINS1F_23Sm100TmaWarpSpecializedILi3ELi2ELi16ELb1ELb0EEEJNS5_IJSH_SH_SI_EEENS5_IJNSU_ISH_SD_EENSU_INS5_IJNSA_ILi16EEESC_EEENS5_IJSD_SI_EEEEEEEESK_SL_SK_SL_NS1F_6fusion15FusionCallbacksIS1J_NS1R_17LinearCombinationISK_fSK_fLNS_15FloatRoundStyleE2EEES1K_S1Q_JEEENS4_5SM1004TMEM4LOAD26SM100_TMEM_LOAD_32dp32b16xENS4_13SM90_TMA_LOADENS13_INS14_ILi1ELi4ELi3EEES17_NSU_INS5_IJS18_S1M_EEENS5_IJS1M_SD_EEEEEEENS4_39AutoVectorizingCopyWithAssumedAlignmentILi128EEENS4_14SM90_TMA_STOREES26_S28_S28_EEEvvEEEEvNT_6ParamsE,"a",@progbits
	.sectionflags	@""
	.align	4
.nv.constant0._ZN7cutlass13device_kernelINS_4gemm6kernel13GemmUniversalIN4cute5tupleIJiiiiEEENS1_10collective13CollectiveMmaINS1_35MainloopSm100TmaUmmaWarpSpecializedILi35ELi2ELi4ENS5_IJNS4_1CILi4EEENSA_ILi2EEENSA_ILi1EEEEEEEENS5_IJNSA_ILi128EEENSA_ILi64EEENSA_ILi32EEEEEENS_6half_tENS5_IJlSD_lEEESK_SL_NS4_8TiledMMAINS4_8MMA_AtomIJNS4_26SM100_MMA_F16BF16_2x1SM_SSISK_SK_fLi128ELi64ELNS4_4UMMA5MajorE0ELSQ_0ELNSP_7ScaleInE0ELSR_0EEEEEENS4_6LayoutINS5_IJSD_SD_SD_EEENS5_IJNSA_ILi0EEESW_SW_EEEEENS5_IJNS4_10UnderscoreESZ_SZ_EEEEENS4_28SM100_TMA_2SM_LOAD_MULTICASTENS4_14ComposedLayoutINS4_7SwizzleILi2ELi4ELi3EEENS4_18smem_ptr_flag_bitsILi16EEENSU_INS5_IJNSA_ILi8EEESI_EEENS5_IJSI_SD_EEEEEEEvNS4_8identityES12_S1C_vS1D_EENS_8epilogue10collective18CollectiveEpilogueINS1F_23Sm100TmaWarpSpecializedILi3ELi2ELi16ELb1ELb0EEEJNS5_IJSH_SH_SI_EEENS5_IJNSU_ISH_SD_EENSU_INS5_IJNSA_ILi16EEESC_EEENS5_IJSD_SI_EEEEEEEESK_SL_SK_SL_NS1F_6fusion15FusionCallbacksIS1J_NS1R_17LinearCombinationISK_fSK_fLNS_15FloatRoundStyleE2EEES1K_S1Q_JEEENS4_5SM1004TMEM4LOAD26SM100_TMEM_LOAD_32dp32b16xENS4_13SM90_TMA_LOADENS13_INS14_ILi1ELi4ELi3EEES17_NSU_INS5_IJS18_S1M_EEENS5_IJS1M_SD_EEEEEEENS4_39AutoVectorizingCopyWithAssumedAlignmentILi128EEENS4_14SM90_TMA_STOREES26_S28_S28_EEEvvEEEEvNT_6ParamsE:
	.zero		2944


//--------------------- SYMBOLS --------------------------

	.type		.nv.reservedSmem.offset0,@object
	.size		.nv.reservedSmem.offset0,0x4
	.type		.nv.reservedSmem.cap,@object
	.size		.nv.reservedSmem.cap,0x4
	.type		__assertfail,@function
